	.target	sm_100a

	.elftype	@"ET_EXEC"


//--------------------- .note.nv.tkinfo           --------------------------
	.section	.note.nv.tkinfo,"",@"SHT_NOTE"
	.sectionflags	@"SHF_NOTE_NV_TKINFO"
	.tkinfo
        /*0018*/ 	.word	0x00000002
        /*0030*/ 	.string	""
        /*0030*/ 	.string	"ptxas"
        /*0030*/ 	.string	"Cuda compilation tools, release 13.0, V13.0.88"
        /*0030*/ 	.string	"Build cuda_13.0.r13.0/compiler.36424714_0"
        /*0030*/ 	.string	"-arch sm_100a -m 64 "



//--------------------- .note.nv.cuinfo           --------------------------
	.section	.note.nv.cuinfo,"",@"SHT_NOTE"
	.sectionflags	@"SHF_NOTE_NV_CUINFO"
        /*0018*/ 	.short	0x0002
        /*001a*/ 	.short	0x0064
        /*001c*/ 	.short	0x0082
	.zero		2


//--------------------- .nv.info                  --------------------------
	.section	.nv.info,"",@"SHT_CUDA_INFO"
	.align	4


	//----- nvinfo : EIATTR_REGCOUNT
	.align		4
        /*0000*/ 	.byte	0x04, 0x2f
        /*0002*/ 	.short	(.L_19 - .L_18)
	.align		4
.L_18:
        /*0004*/ 	.word	index@(_ZN7cutlass13device_kernelINS_4gemm6kernel13GemmUniversalIN4cute5tupleIJiiiiEEENS1_10collective13CollectiveMmaINS1_35MainloopSm100TmaUmmaWarpSpecializedILi13ELi2ELi4ENS5_IJNS4_1CILi2EEENSA_ILi1EEESC_EEEEENS5_IJNSA_ILi128EEESF_NSA_ILi64EEEEEENS_6half_tENS5_IJlSC_lEEESI_SJ_NS4_8TiledMMAINS4_8MMA_AtomIJNS4_26SM100_MMA_F16BF16_2x1SM_SSISI_SI_fLi128ELi128ELNS4_4UMMA5MajorE0ELSO_0ELNSN_7ScaleInE0ELSP_0EEEEEENS4_6LayoutINS5_IJSC_SC_SC_EEENS5_IJNSA_ILi0EEESU_SU_EEEEENS5_IJNS4_10UnderscoreESX_SX_EEEEENS4_18SM100_TMA_2SM_LOADENS4_14ComposedLayoutINS4_7SwizzleILi3ELi4ELi3EEENS4_18smem_ptr_flag_bitsILi16EEENSS_INS5_IJNSA_ILi8EEESG_EEENS5_IJSG_SC_EEEEEEEvNS4_8identityES10_S1A_vS1B_EENS_8epilogue10collective18CollectiveEpilogueINS1D_23Sm100TmaWarpSpecializedILi4ELi2ELi16ELb1ELb0EEEJNS5_IJSG_SF_SG_EEENS5_IJNSS_ISG_SC_EENSS_INS5_IJNSA_ILi16EEESB_EEENS5_IJSC_SG_EEEEEEEESI_SJ_SI_SJ_NS1D_6fusion15FusionCallbacksIS1H_NS1P_13LinCombEltActINS1D_6thread7SigmoidESI_fSI_fLNS_15FloatRoundStyleE2EEES1I_S1O_JEEENS4_5SM1004TMEM4LOAD26SM100_TMEM_LOAD_32dp32b16xENS4_13SM90_TMA_LOADENS11_INS12_ILi1ELi4ELi3EEES15_NSS_INS5_IJS16_S1K_EEENS5_IJS1K_SC_EEEEEEENS4_39AutoVectorizingCopyWithAssumedAlignmentILi128EEENS4_14SM90_TMA_STOREES26_S28_S28_EEEvvEEEEvNT_6ParamsE)
        /*0008*/ 	.word	0x00000055


	//----- nvinfo : EIATTR_FRAME_SIZE
	.align		4
.L_19:
        /*000c*/ 	.byte	0x04, 0x11
        /*000e*/ 	.short	(.L_21 - .L_20)
	.align		4
.L_20:
        /*0010*/ 	.word	index@($__internal_3_$__cuda_sm20_rcp_rn_f32_slowpath)
        /*0014*/ 	.word	0x00000000


	//----- nvinfo : EIATTR_FRAME_SIZE
	.align		4
.L_21:
        /*0018*/ 	.byte	0x04, 0x11
        /*001a*/ 	.short	(.L_23 - .L_22)
	.align		4
.L_22:
        /*001c*/ 	.word	index@($__internal_2_$__cuda_sm10x_tcgen05_guardrail_trap_unallocated_columns_being_dealloced)
        /*0020*/ 	.word	0x00000000


	//----- nvinfo : EIATTR_FRAME_SIZE
	.align		4
.L_23:
        /*0024*/ 	.byte	0x04, 0x11
        /*0026*/ 	.short	(.L_25 - .L_24)
	.align		4
.L_24:
        /*0028*/ 	.word	index@($__internal_1_$__cuda_sm10x_tcgen05_guardrail_trap_phase_invalid_during_alloc)
        /*002c*/ 	.word	0x00000000


	//----- nvinfo : EIATTR_FRAME_SIZE
	.align		4
.L_25:
        /*0030*/ 	.byte	0x04, 0x11
        /*0032*/ 	.short	(.L_27 - .L_26)
	.align		4
.L_26:
        /*0034*/ 	.word	index@($__internal_0_$__cuda_sm10x_tcgen05_guardrail_trap_col_being_dealloced_not_returned_by_alloc)
        /*0038*/ 	.word	0x00000000


	//----- nvinfo : EIATTR_FRAME_SIZE
	.align		4
.L_27:
        /*003c*/ 	.byte	0x04, 0x11
        /*003e*/ 	.short	(.L_29 - .L_28)
	.align		4
.L_28:
        /*0040*/ 	.word	index@(_ZN7cutlass13device_kernelINS_4gemm6kernel13GemmUniversalIN4cute5tupleIJiiiiEEENS1_10collective13CollectiveMmaINS1_35MainloopSm100TmaUmmaWarpSpecializedILi13ELi2ELi4ENS5_IJNS4_1CILi2EEENSA_ILi1EEESC_EEEEENS5_IJNSA_ILi128EEESF_NSA_ILi64EEEEEENS_6half_tENS5_IJlSC_lEEESI_SJ_NS4_8TiledMMAINS4_8MMA_AtomIJNS4_26SM100_MMA_F16BF16_2x1SM_SSISI_SI_fLi128ELi128ELNS4_4UMMA5MajorE0ELSO_0ELNSN_7ScaleInE0ELSP_0EEEEEENS4_6LayoutINS5_IJSC_SC_SC_EEENS5_IJNSA_ILi0EEESU_SU_EEEEENS5_IJNS4_10UnderscoreESX_SX_EEEEENS4_18SM100_TMA_2SM_LOADENS4_14ComposedLayoutINS4_7SwizzleILi3ELi4ELi3EEENS4_18smem_ptr_flag_bitsILi16EEENSS_INS5_IJNSA_ILi8EEESG_EEENS5_IJSG_SC_EEEEEEEvNS4_8identityES10_S1A_vS1B_EENS_8epilogue10collective18CollectiveEpilogueINS1D_23Sm100TmaWarpSpecializedILi4ELi2ELi16ELb1ELb0EEEJNS5_IJSG_SF_SG_EEENS5_IJNSS_ISG_SC_EENSS_INS5_IJNSA_ILi16EEESB_EEENS5_IJSC_SG_EEEEEEEESI_SJ_SI_SJ_NS1D_6fusion15FusionCallbacksIS1H_NS1P_13LinCombEltActINS1D_6thread7SigmoidESI_fSI_fLNS_15FloatRoundStyleE2EEES1I_S1O_JEEENS4_5SM1004TMEM4LOAD26SM100_TMEM_LOAD_32dp32b16xENS4_13SM90_TMA_LOADENS11_INS12_ILi1ELi4ELi3EEES15_NSS_INS5_IJS16_S1K_EEENS5_IJS1K_SC_EEEEEEENS4_39AutoVectorizingCopyWithAssumedAlignmentILi128EEENS4_14SM90_TMA_STOREES26_S28_S28_EEEvvEEEEvNT_6ParamsE)
        /*0044*/ 	.word	0x00000000


	//----- nvinfo : EIATTR_MIN_STACK_SIZE
	.align		4
.L_29:
        /*0048*/ 	.byte	0x04, 0x12
        /*004a*/ 	.short	(.L_31 - .L_30)
	.align		4
.L_30:
        /*004c*/ 	.word	index@(_ZN7cutlass13device_kernelINS_4gemm6kernel13GemmUniversalIN4cute5tupleIJiiiiEEENS1_10collective13CollectiveMmaINS1_35MainloopSm100TmaUmmaWarpSpecializedILi13ELi2ELi4ENS5_IJNS4_1CILi2EEENSA_ILi1EEESC_EEEEENS5_IJNSA_ILi128EEESF_NSA_ILi64EEEEEENS_6half_tENS5_IJlSC_lEEESI_SJ_NS4_8TiledMMAINS4_8MMA_AtomIJNS4_26SM100_MMA_F16BF16_2x1SM_SSISI_SI_fLi128ELi128ELNS4_4UMMA5MajorE0ELSO_0ELNSN_7ScaleInE0ELSP_0EEEEEENS4_6LayoutINS5_IJSC_SC_SC_EEENS5_IJNSA_ILi0EEESU_SU_EEEEENS5_IJNS4_10UnderscoreESX_SX_EEEEENS4_18SM100_TMA_2SM_LOADENS4_14ComposedLayoutINS4_7SwizzleILi3ELi4ELi3EEENS4_18smem_ptr_flag_bitsILi16EEENSS_INS5_IJNSA_ILi8EEESG_EEENS5_IJSG_SC_EEEEEEEvNS4_8identityES10_S1A_vS1B_EENS_8epilogue10collective18CollectiveEpilogueINS1D_23Sm100TmaWarpSpecializedILi4ELi2ELi16ELb1ELb0EEEJNS5_IJSG_SF_SG_EEENS5_IJNSS_ISG_SC_EENSS_INS5_IJNSA_ILi16EEESB_EEENS5_IJSC_SG_EEEEEEEESI_SJ_SI_SJ_NS1D_6fusion15FusionCallbacksIS1H_NS1P_13LinCombEltActINS1D_6thread7SigmoidESI_fSI_fLNS_15FloatRoundStyleE2EEES1I_S1O_JEEENS4_5SM1004TMEM4LOAD26SM100_TMEM_LOAD_32dp32b16xENS4_13SM90_TMA_LOADENS11_INS12_ILi1ELi4ELi3EEES15_NSS_INS5_IJS16_S1K_EEENS5_IJS1K_SC_EEEEEEENS4_39AutoVectorizingCopyWithAssumedAlignmentILi128EEENS4_14SM90_TMA_STOREES26_S28_S28_EEEvvEEEEvNT_6ParamsE)
        /*0050*/ 	.word	0x00000000
.L_31:


//--------------------- .nv.compat                --------------------------
	.section	.nv.compat,"",@"SHT_CUDA_COMPAT_INFO"
	.align	4
        /*0000*/ 	.byte	0x02, 0x09, 0x01, 0x00, 0x02, 0x02, 0x02, 0x00, 0x02, 0x05, 0x05, 0x00, 0x03, 0x07, 0x01, 0x01
        /*0010*/ 	.byte	0x02, 0x03, 0x01, 0x00, 0x02, 0x06, 0x01, 0x00, 0x04, 0x0b, 0x08, 0x00, 0x09, 0x00, 0x00, 0x00
        /*0020*/ 	.byte	0x00, 0x00, 0x00, 0x00


//--------------------- .nv.info._ZN7cutlass13device_kernelINS_4gemm6kernel13GemmUniversalIN4cute5tupleIJiiiiEEENS1_10collective13CollectiveMmaINS1_35MainloopSm100TmaUmmaWarpSpecializedILi13ELi2ELi4ENS5_IJNS4_1CILi2EEENSA_ILi1EEESC_EEEEENS5_IJNSA_ILi128EEESF_NSA_ILi64EEEEEENS_6half_tENS5_IJlSC_lEEESI_SJ_NS4_8TiledMMAINS4_8MMA_AtomIJNS4_26SM100_MMA_F16BF16_2x1SM_SSISI_SI_fLi128ELi128ELNS4_4UMMA5MajorE0ELSO_0ELNSN_7ScaleInE0ELSP_0EEEEEENS4_6LayoutINS5_IJSC_SC_SC_EEENS5_IJNSA_ILi0EEESU_SU_EEEEENS5_IJNS4_10UnderscoreESX_SX_EEEEENS4_18SM100_TMA_2SM_LOADENS4_14ComposedLayoutINS4_7SwizzleILi3ELi4ELi3EEENS4_18smem_ptr_flag_bitsILi16EEENSS_INS5_IJNSA_ILi8EEESG_EEENS5_IJSG_SC_EEEEEEEvNS4_8identityES10_S1A_vS1B_EENS_8epilogue10collective18CollectiveEpilogueINS1D_23Sm100TmaWarpSpecializedILi4ELi2ELi16ELb1ELb0EEEJNS5_IJSG_SF_SG_EEENS5_IJNSS_ISG_SC_EENSS_INS5_IJNSA_ILi16EEESB_EEENS5_IJSC_SG_EEEEEEEESI_SJ_SI_SJ_NS1D_6fusion15FusionCallbacksIS1H_NS1P_13LinCombEltActINS1D_6thread7SigmoidESI_fSI_fLNS_15FloatRoundStyleE2EEES1I_S1O_JEEENS4_5SM1004TMEM4LOAD26SM100_TMEM_LOAD_32dp32b16xENS4_13SM90_TMA_LOADENS11_INS12_ILi1ELi4ELi3EEES15_NSS_INS5_IJS16_S1K_EEENS5_IJS1K_SC_EEEEEEENS4_39AutoVectorizingCopyWithAssumedAlignmentILi128EEENS4_14SM90_TMA_STOREES26_S28_S28_EEEvvEEEEvNT_6ParamsE --------------------------
	.section	.nv.info._ZN7cutlass13device_kernelINS_4gemm6kernel13GemmUniversalIN4cute5tupleIJiiiiEEENS1_10collective13CollectiveMmaINS1_35MainloopSm100TmaUmmaWarpSpecializedILi13ELi2ELi4ENS5_IJNS4_1CILi2EEENSA_ILi1EEESC_EEEEENS5_IJNSA_ILi128EEESF_NSA_ILi64EEEEEENS_6half_tENS5_IJlSC_lEEESI_SJ_NS4_8TiledMMAINS4_8MMA_AtomIJNS4_26SM100_MMA_F16BF16_2x1SM_SSISI_SI_fLi128ELi128ELNS4_4UMMA5MajorE0ELSO_0ELNSN_7ScaleInE0ELSP_0EEEEEENS4_6LayoutINS5_IJSC_SC_SC_EEENS5_IJNSA_ILi0EEESU_SU_EEEEENS5_IJNS4_10UnderscoreESX_SX_EEEEENS4_18SM100_TMA_2SM_LOADENS4_14ComposedLayoutINS4_7SwizzleILi3ELi4ELi3EEENS4_18smem_ptr_flag_bitsILi16EEENSS_INS5_IJNSA_ILi8EEESG_EEENS5_IJSG_SC_EEEEEEEvNS4_8identityES10_S1A_vS1B_EENS_8epilogue10collective18CollectiveEpilogueINS1D_23Sm100TmaWarpSpecializedILi4ELi2ELi16ELb1ELb0EEEJNS5_IJSG_SF_SG_EEENS5_IJNSS_ISG_SC_EENSS_INS5_IJNSA_ILi16EEESB_EEENS5_IJSC_SG_EEEEEEEESI_SJ_SI_SJ_NS1D_6fusion15FusionCallbacksIS1H_NS1P_13LinCombEltActINS1D_6thread7SigmoidESI_fSI_fLNS_15FloatRoundStyleE2EEES1I_S1O_JEEENS4_5SM1004TMEM4LOAD26SM100_TMEM_LOAD_32dp32b16xENS4_13SM90_TMA_LOADENS11_INS12_ILi1ELi4ELi3EEES15_NSS_INS5_IJS16_S1K_EEENS5_IJS1K_SC_EEEEEEENS4_39AutoVectorizingCopyWithAssumedAlignmentILi128EEENS4_14SM90_TMA_STOREES26_S28_S28_EEEvvEEEEvNT_6ParamsE,"",@"SHT_CUDA_INFO"
	.sectionflags	@""
	.align	4


	//----- nvinfo : EIATTR_CUDA_API_VERSION
	.align		4
        /*0000*/ 	.byte	0x04, 0x37
        /*0002*/ 	.short	(.L_33 - .L_32)
.L_32:
        /*0004*/ 	.word	0x00000082


	//----- nvinfo : EIATTR_KPARAM_INFO
	.align		4
.L_33:
        /*0008*/ 	.byte	0x04, 0x17
        /*000a*/ 	.short	(.L_35 - .L_34)
.L_34:
        /*000c*/ 	.word	0x00000000
        /*0010*/ 	.short	0x0000
        /*0012*/ 	.short	0x0000
        /*0014*/ 	.byte	0x00, 0xf0, 0x01, 0x20


	//----- nvinfo : EIATTR_AT_ENTRY_FRAGMENTS
	.align		4
.L_35:
        /*0018*/ 	.byte	0x04, 0x4f
        /*001a*/ 	.short	(.L_37 - .L_36)


	//   ....[0]....
.L_36:
        /*001c*/ 	.word	0x00000007


	//----- nvinfo : EIATTR_RESERVED_SMEM_USED
	.align		4
.L_37:
        /*0020*/ 	.byte	0x01, 0x41
	.zero		2


	//----- nvinfo : EIATTR_SPARSE_MMA_MASK
	.align		4
        /*0024*/ 	.byte	0x03, 0x50
        /*0026*/ 	.short	0x0000


	//----- nvinfo : EIATTR_TCGEN05_2CTA_USED
	.align		4
        /*0028*/ 	.byte	0x01, 0x52
	.zero		2


	//----- nvinfo : EIATTR_MAXREG_COUNT
	.align		4
        /*002c*/ 	.byte	0x03, 0x1b
        /*002e*/ 	.short	0x00ff


	//----- nvinfo : EIATTR_NUM_BARRIERS
	.align		4
        /*0030*/ 	.byte	0x02, 0x4c
        /*0032*/ 	.byte	0x07
	.zero		1


	//----- nvinfo : EIATTR_EXTERNS
	.align		4
        /*0034*/ 	.byte	0x04, 0x0f
        /*0036*/ 	.short	(.L_39 - .L_38)


	//   ....[0]....
	.align		4
.L_38:
        /*0038*/ 	.word	index@(__assertfail)


	//----- nvinfo : EIATTR_MERCURY_ISA_VERSION
	.align		4
.L_39:
        /*003c*/ 	.byte	0x03, 0x5f
        /*003e*/ 	.short	0x0101


	//----- nvinfo : EIATTR_INT_WARP_WIDE_INSTR_OFFSETS
	.align		4
        /*0040*/ 	.byte	0x04, 0x31
        /*0042*/ 	.short	(.L_41 - .L_40)


	//   ....[0]....
.L_40:
        /*0044*/ 	.word	0x00000e30


	//   ....[1]....
        /*0048*/ 	.word	0x00000ed0


	//   ....[2]....
        /*004c*/ 	.word	0x000021e0


	//   ....[3]....
        /*0050*/ 	.word	0x000045c0


	//   ....[4]....
        /*0054*/ 	.word	0x000045f0


	//   ....[5]....
        /*0058*/ 	.word	0x00004640


	//   ....[6]....
        /*005c*/ 	.word	0x00004f50


	//   ....[7]....
        /*0060*/ 	.word	0x00004f70


	//   ....[8]....
        /*0064*/ 	.word	0x00005050


	//   ....[9]....
        /*0068*/ 	.word	0x00005110


	//   ....[10]....
        /*006c*/ 	.word	0x00005130


	//   ....[11]....
        /*0070*/ 	.word	0x00005200


	//   ....[12]....
        /*0074*/ 	.word	0x000052f0


	//   ....[13]....
        /*0078*/ 	.word	0x00005310


	//   ....[14]....
        /*007c*/ 	.word	0x00005410


	//   ....[15]....
        /*0080*/ 	.word	0x000055c0


	//   ....[16]....
        /*0084*/ 	.word	0x000055d0


	//   ....[17]....
        /*0088*/ 	.word	0x00005760


	//   ....[18]....
        /*008c*/ 	.word	0x000066b0


	//----- nvinfo : EIATTR_COOP_GROUP_MASK_REGIDS
	.align		4
.L_41:
        /*0090*/ 	.byte	0x04, 0x29
        /*0092*/ 	.short	(.L_43 - .L_42)


	//   ....[0]....
.L_42:
        /*0094*/ 	.word	0xffffffff


	//   ....[1]....
        /*0098*/ 	.word	0xffffffff


	//   ....[2]....
        /*009c*/ 	.word	0xffffffff


	//   ....[3]....
        /*00a0*/ 	.word	0xffffffff


	//   ....[4]....
        /*00a4*/ 	.word	0xffffffff


	//   ....[5]....
        /*00a8*/ 	.word	0xffffffff


	//   ....[6]....
        /*00ac*/ 	.word	0xffffffff


	//   ....[7]....
        /*00b0*/ 	.word	0xffffffff


	//   ....[8]....
        /*00b4*/ 	.word	0xffffffff


	//   ....[9]....
        /*00b8*/ 	.word	0xffffffff


	//   ....[10]....
        /*00bc*/ 	.word	0xffffffff


	//   ....[11]....
        /*00c0*/ 	.word	0xffffffff


	//   ....[12]....
        /*00c4*/ 	.word	0xffffffff


	//   ....[13]....
        /*00c8*/ 	.word	0xffffffff


	//----- nvinfo : EIATTR_COOP_GROUP_INSTR_OFFSETS
	.align		4
.L_43:
        /*00cc*/ 	.byte	0x04, 0x28
        /*00ce*/ 	.short	(.L_45 - .L_44)


	//   ....[0]....
.L_44:
        /*00d0*/ 	.word	0x000000c0


	//   ....[1]....
        /*00d4*/ 	.word	0x000004d0


	//   ....[2]....
        /*00d8*/ 	.word	0x000007a0


	//   ....[3]....
        /*00dc*/ 	.word	0x00000930


	//   ....[4]....
        /*00e0*/ 	.word	0x00000a20


	//   ....[5]....
        /*00e4*/ 	.word	0x00000b80


	//   ....[6]....
        /*00e8*/ 	.word	0x00000d10


	//   ....[7]....
        /*00ec*/ 	.word	0x00000f50


	//   ....[8]....
        /*00f0*/ 	.word	0x000020c0


	//   ....[9]....
        /*00f4*/ 	.word	0x000033b0


	//   ....[10]....
        /*00f8*/ 	.word	0x00003880


	//   ....[11]....
        /*00fc*/ 	.word	0x000038b0


	//   ....[12]....
        /*0100*/ 	.word	0x000044d0


	//   ....[13]....
        /*0104*/ 	.word	0x000046e0


	//----- nvinfo : EIATTR_VRC_CTA_INIT_COUNT
	.align		4
.L_45:
        /*0108*/ 	.byte	0x02, 0x4a
        /*010a*/ 	.byte	0x80
	.zero		1


	//----- nvinfo : EIATTR_SYSCALL_OFFSETS
	.align		4
        /*010c*/ 	.byte	0x04, 0x46
        /*010e*/ 	.short	(.L_47 - .L_46)


	//   ....[0]....
.L_46:
        /*0110*/ 	.word	0x00006190


	//   ....[1]....
        /*0114*/ 	.word	0x00006280


	//   ....[2]....
        /*0118*/ 	.word	0x00006ba0


	//----- nvinfo : EIATTR_MBARRIER_INSTR_OFFSETS
	.align		4
.L_47:
        /*011c*/ 	.byte	0x04, 0x39
        /*011e*/ 	.short	(.L_49 - .L_48)


	//   ....[0]....
.L_48:
        /*0120*/ 	.word	0x000005e0
        /*0124*/ 	.word	0x000000ff
        /*0128*/ 	.word	0x00000000
        /*012c*/ 	.short	0x0100
        /*012e*/ 	.byte	0x08
	.zero		1


	//   ....[1]....
        /*0130*/ 	.word	0x000005f0
        /*0134*/ 	.word	0x000000ff
        /*0138*/ 	.word	0x00000068
        /*013c*/ 	.short	0x0100
        /*013e*/ 	.byte	0x08
	.zero		1


	//   ....[2]....
        /*0140*/ 	.word	0x00000600
        /*0144*/ 	.word	0x000000ff
        /*0148*/ 	.word	0x00000008
        /*014c*/ 	.short	0x0100
        /*014e*/ 	.byte	0x08
	.zero		1


	//   ....[3]....
        /*0150*/ 	.word	0x00000610
        /*0154*/ 	.word	0x000000ff
        /*0158*/ 	.word	0x00000070
        /*015c*/ 	.short	0x0100
        /*015e*/ 	.byte	0x08
	.zero		1


	//   ....[4]....
        /*0160*/ 	.word	0x00000620
        /*0164*/ 	.word	0x000000ff
        /*0168*/ 	.word	0x00000010
        /*016c*/ 	.short	0x0100
        /*016e*/ 	.byte	0x08
	.zero		1


	//   ....[5]....
        /*0170*/ 	.word	0x00000630
        /*0174*/ 	.word	0x000000ff
        /*0178*/ 	.word	0x00000078
        /*017c*/ 	.short	0x0100
        /*017e*/ 	.byte	0x08
	.zero		1


	//   ....[6]....
        /*0180*/ 	.word	0x00000640
        /*0184*/ 	.word	0x000000ff
        /*0188*/ 	.word	0x00000018
        /*018c*/ 	.short	0x0100
        /*018e*/ 	.byte	0x08
	.zero		1


	//   ....[7]....
        /*0190*/ 	.word	0x00000650
        /*0194*/ 	.word	0x000000ff
        /*0198*/ 	.word	0x00000080
        /*019c*/ 	.short	0x0100
        /*019e*/ 	.byte	0x08
	.zero		1


	//   ....[8]....
        /*01a0*/ 	.word	0x00000660
        /*01a4*/ 	.word	0x000000ff
        /*01a8*/ 	.word	0x00000020
        /*01ac*/ 	.short	0x0100
        /*01ae*/ 	.byte	0x08
	.zero		1


	//   ....[9]....
        /*01b0*/ 	.word	0x00000670
        /*01b4*/ 	.word	0x000000ff
        /*01b8*/ 	.word	0x00000088
        /*01bc*/ 	.short	0x0100
        /*01be*/ 	.byte	0x08
	.zero		1


	//   ....[10]....
        /*01c0*/ 	.word	0x00000680
        /*01c4*/ 	.word	0x000000ff
        /*01c8*/ 	.word	0x00000028
        /*01cc*/ 	.short	0x0100
        /*01ce*/ 	.byte	0x08
	.zero		1


	//   ....[11]....
        /*01d0*/ 	.word	0x00000690
        /*01d4*/ 	.word	0x000000ff
        /*01d8*/ 	.word	0x00000090
        /*01dc*/ 	.short	0x0100
        /*01de*/ 	.byte	0x08
	.zero		1


	//   ....[12]....
        /*01e0*/ 	.word	0x000006a0
        /*01e4*/ 	.word	0x000000ff
        /*01e8*/ 	.word	0x00000030
        /*01ec*/ 	.short	0x0100
        /*01ee*/ 	.byte	0x08
	.zero		1


	//   ....[13]....
        /*01f0*/ 	.word	0x000006b0
        /*01f4*/ 	.word	0x000000ff
        /*01f8*/ 	.word	0x00000098
        /*01fc*/ 	.short	0x0100
        /*01fe*/ 	.byte	0x08
	.zero		1


	//   ....[14]....
        /*0200*/ 	.word	0x000006c0
        /*0204*/ 	.word	0x000000ff
        /*0208*/ 	.word	0x00000038
        /*020c*/ 	.short	0x0100
        /*020e*/ 	.byte	0x08
	.zero		1


	//   ....[15]....
        /*0210*/ 	.word	0x000006d0
        /*0214*/ 	.word	0x000000ff
        /*0218*/ 	.word	0x000000a0
        /*021c*/ 	.short	0x0100
        /*021e*/ 	.byte	0x08
	.zero		1


	//   ....[16]....
        /*0220*/ 	.word	0x000006e0
        /*0224*/ 	.word	0x000000ff
        /*0228*/ 	.word	0x00000040
        /*022c*/ 	.short	0x0100
        /*022e*/ 	.byte	0x08
	.zero		1


	//   ....[17]....
        /*0230*/ 	.word	0x000006f0
        /*0234*/ 	.word	0x000000ff
        /*0238*/ 	.word	0x000000a8
        /*023c*/ 	.short	0x0100
        /*023e*/ 	.byte	0x08
	.zero		1


	//   ....[18]....
        /*0240*/ 	.word	0x00000700
        /*0244*/ 	.word	0x000000ff
        /*0248*/ 	.word	0x00000048
        /*024c*/ 	.short	0x0100
        /*024e*/ 	.byte	0x08
	.zero		1


	//   ....[19]....
        /*0250*/ 	.word	0x00000710
        /*0254*/ 	.word	0x000000ff
        /*0258*/ 	.word	0x000000b0
        /*025c*/ 	.short	0x0100
        /*025e*/ 	.byte	0x08
	.zero		1


	//   ....[20]....
        /*0260*/ 	.word	0x00000720
        /*0264*/ 	.word	0x000000ff
        /*0268*/ 	.word	0x00000050
        /*026c*/ 	.short	0x0100
        /*026e*/ 	.byte	0x08
	.zero		1


	//   ....[21]....
        /*0270*/ 	.word	0x00000730
        /*0274*/ 	.word	0x000000ff
        /*0278*/ 	.word	0x000000b8
        /*027c*/ 	.short	0x0100
        /*027e*/ 	.byte	0x08
	.zero		1


	//   ....[22]....
        /*0280*/ 	.word	0x00000740
        /*0284*/ 	.word	0x000000ff
        /*0288*/ 	.word	0x00000058
        /*028c*/ 	.short	0x0100
        /*028e*/ 	.byte	0x08
	.zero		1


	//   ....[23]....
        /*0290*/ 	.word	0x00000750
        /*0294*/ 	.word	0x000000ff
        /*0298*/ 	.word	0x000000c0
        /*029c*/ 	.short	0x0100
        /*029e*/ 	.byte	0x08
	.zero		1


	//   ....[24]....
        /*02a0*/ 	.word	0x00000760
        /*02a4*/ 	.word	0x000000ff
        /*02a8*/ 	.word	0x00000060
        /*02ac*/ 	.short	0x0100
        /*02ae*/ 	.byte	0x08
	.zero		1


	//   ....[25]....
        /*02b0*/ 	.word	0x00000770
        /*02b4*/ 	.word	0x000000ff
        /*02b8*/ 	.word	0x000000c8
        /*02bc*/ 	.short	0x0100
        /*02be*/ 	.byte	0x08
	.zero		1


	//   ....[26]....
        /*02c0*/ 	.word	0x000008a0
        /*02c4*/ 	.word	0x000000ff
        /*02c8*/ 	.word	0x000000d0
        /*02cc*/ 	.short	0x0100
        /*02ce*/ 	.byte	0x09
	.zero		1


	//   ....[27]....
        /*02d0*/ 	.word	0x000008b0
        /*02d4*/ 	.word	0x000000ff
        /*02d8*/ 	.word	0x000000f0
        /*02dc*/ 	.short	0x0100
        /*02de*/ 	.byte	0x09
	.zero		1


	//   ....[28]....
        /*02e0*/ 	.word	0x000008c0
        /*02e4*/ 	.word	0x000000ff
        /*02e8*/ 	.word	0x000000d8
        /*02ec*/ 	.short	0x0100
        /*02ee*/ 	.byte	0x09
	.zero		1


	//   ....[29]....
        /*02f0*/ 	.word	0x000008d0
        /*02f4*/ 	.word	0x000000ff
        /*02f8*/ 	.word	0x000000f8
        /*02fc*/ 	.short	0x0100
        /*02fe*/ 	.byte	0x09
	.zero		1


	//   ....[30]....
        /*0300*/ 	.word	0x000008e0
        /*0304*/ 	.word	0x000000ff
        /*0308*/ 	.word	0x000000e0
        /*030c*/ 	.short	0x0100
        /*030e*/ 	.byte	0x09
	.zero		1


	//   ....[31]....
        /*0310*/ 	.word	0x000008f0
        /*0314*/ 	.word	0x000000ff
        /*0318*/ 	.word	0x00000100
        /*031c*/ 	.short	0x0100
        /*031e*/ 	.byte	0x09
	.zero		1


	//   ....[32]....
        /*0320*/ 	.word	0x00000900
        /*0324*/ 	.word	0x000000ff
        /*0328*/ 	.word	0x000000e8
        /*032c*/ 	.short	0x0100
        /*032e*/ 	.byte	0x09
	.zero		1


	//   ....[33]....
        /*0330*/ 	.word	0x00000910
        /*0334*/ 	.word	0x000000ff
        /*0338*/ 	.word	0x00000108
        /*033c*/ 	.short	0x0100
        /*033e*/ 	.byte	0x09
	.zero		1


	//   ....[34]....
        /*0340*/ 	.word	0x000009f0
        /*0344*/ 	.word	0x000000ff
        /*0348*/ 	.word	0x00000110
        /*034c*/ 	.short	0x0100
        /*034e*/ 	.byte	0x08
	.zero		1


	//   ....[35]....
        /*0350*/ 	.word	0x00000a00
        /*0354*/ 	.word	0x000000ff
        /*0358*/ 	.word	0x00000118
        /*035c*/ 	.short	0x0100
        /*035e*/ 	.byte	0x08
	.zero		1


	//   ....[36]....
        /*0360*/ 	.word	0x00000b30
        /*0364*/ 	.word	0x000000ff
        /*0368*/ 	.word	0x00000120
        /*036c*/ 	.short	0x0100
        /*036e*/ 	.byte	0x08
	.zero		1


	//   ....[37]....
        /*0370*/ 	.word	0x00000b40
        /*0374*/ 	.word	0x000000ff
        /*0378*/ 	.word	0x00000130
        /*037c*/ 	.short	0x0100
        /*037e*/ 	.byte	0x08
	.zero		1


	//   ....[38]....
        /*0380*/ 	.word	0x00000b50
        /*0384*/ 	.word	0x000000ff
        /*0388*/ 	.word	0x00000128
        /*038c*/ 	.short	0x0100
        /*038e*/ 	.byte	0x08
	.zero		1


	//   ....[39]....
        /*0390*/ 	.word	0x00000b60
        /*0394*/ 	.word	0x000000ff
        /*0398*/ 	.word	0x00000138
        /*039c*/ 	.short	0x0100
        /*039e*/ 	.byte	0x08
	.zero		1


	//   ....[40]....
        /*03a0*/ 	.word	0x00000c80
        /*03a4*/ 	.word	0x000000ff
        /*03a8*/ 	.word	0x00000140
        /*03ac*/ 	.short	0x0100
        /*03ae*/ 	.byte	0x09
	.zero		1


	//   ....[41]....
        /*03b0*/ 	.word	0x00000c90
        /*03b4*/ 	.word	0x000000ff
        /*03b8*/ 	.word	0x00000160
        /*03bc*/ 	.short	0x0100
        /*03be*/ 	.byte	0x09
	.zero		1


	//   ....[42]....
        /*03c0*/ 	.word	0x00000ca0
        /*03c4*/ 	.word	0x000000ff
        /*03c8*/ 	.word	0x00000148
        /*03cc*/ 	.short	0x0100
        /*03ce*/ 	.byte	0x09
	.zero		1


	//   ....[43]....
        /*03d0*/ 	.word	0x00000cb0
        /*03d4*/ 	.word	0x000000ff
        /*03d8*/ 	.word	0x00000168
        /*03dc*/ 	.short	0x0100
        /*03de*/ 	.byte	0x09
	.zero		1


	//   ....[44]....
        /*03e0*/ 	.word	0x00000cc0
        /*03e4*/ 	.word	0x000000ff
        /*03e8*/ 	.word	0x00000150
        /*03ec*/ 	.short	0x0100
        /*03ee*/ 	.byte	0x09
	.zero		1


	//   ....[45]....
        /*03f0*/ 	.word	0x00000cd0
        /*03f4*/ 	.word	0x000000ff
        /*03f8*/ 	.word	0x00000170
        /*03fc*/ 	.short	0x0100
        /*03fe*/ 	.byte	0x09
	.zero		1


	//   ....[46]....
        /*0400*/ 	.word	0x00000ce0
        /*0404*/ 	.word	0x000000ff
        /*0408*/ 	.word	0x00000158
        /*040c*/ 	.short	0x0100
        /*040e*/ 	.byte	0x09
	.zero		1


	//   ....[47]....
        /*0410*/ 	.word	0x00000cf0
        /*0414*/ 	.word	0x000000ff
        /*0418*/ 	.word	0x00000178
        /*041c*/ 	.short	0x0100
        /*041e*/ 	.byte	0x09
	.zero		1


	//   ....[48]....
        /*0420*/ 	.word	0x00000de0
        /*0424*/ 	.word	0x000000ff
        /*0428*/ 	.word	0x00000180
        /*042c*/ 	.short	0x0100
        /*042e*/ 	.byte	0x08
	.zero		1


	//   ....[49]....
        /*0430*/ 	.word	0x00000df0
        /*0434*/ 	.word	0x000000ff
        /*0438*/ 	.word	0x00000190
        /*043c*/ 	.short	0x0100
        /*043e*/ 	.byte	0x08
	.zero		1


	//   ....[50]....
        /*0440*/ 	.word	0x00000e00
        /*0444*/ 	.word	0x000000ff
        /*0448*/ 	.word	0x00000188
        /*044c*/ 	.short	0x0100
        /*044e*/ 	.byte	0x08
	.zero		1


	//   ....[51]....
        /*0450*/ 	.word	0x00000e10
        /*0454*/ 	.word	0x000000ff
        /*0458*/ 	.word	0x00000198
        /*045c*/ 	.short	0x0100
        /*045e*/ 	.byte	0x08
	.zero		1


	//   ....[52]....
        /*0460*/ 	.word	0x00000f00
        /*0464*/ 	.word	0x000000ff
        /*0468*/ 	.word	0x000001a0
        /*046c*/ 	.short	0x0100
        /*046e*/ 	.byte	0x07
	.zero		1


	//   ....[53]....
        /*0470*/ 	.word	0x000018e0
        /*0474*/ 	.word	0x00000002
        /*0478*/ 	.word	0x00000190
        /*047c*/ 	.short	0x010a
        /*047e*/ 	.byte	0xff
	.zero		1


	//   ....[54]....
        /*0480*/ 	.word	0x00001910
        /*0484*/ 	.word	0x00000002
        /*0488*/ 	.word	0x00000180
        /*048c*/ 	.short	0x0101
        /*048e*/ 	.byte	0xff
	.zero		1


	//   ....[55]....
        /*0490*/ 	.word	0x000019e0
        /*0494*/ 	.word	0x000000ff
        /*0498*/ 	.word	0x00000068
        /*049c*/ 	.short	0x010a
        /*049e*/ 	.byte	0x08
	.zero		1


	//   ....[56]....
        /*04a0*/ 	.word	0x00001ad0
        /*04a4*/ 	.word	0x000000ff
        /*04a8*/ 	.word	0x00000068
        /*04ac*/ 	.short	0x010a
        /*04ae*/ 	.byte	0x21
	.zero		1


	//   ....[57]....
        /*04b0*/ 	.word	0x00001c90
        /*04b4*/ 	.word	0x000000ff
        /*04b8*/ 	.word	0x00000068
        /*04bc*/ 	.short	0x010a
        /*04be*/ 	.byte	0x08
	.zero		1


	//   ....[58]....
        /*04c0*/ 	.word	0x00001d90
        /*04c4*/ 	.word	0x000000ff
        /*04c8*/ 	.word	0x00000118
        /*04cc*/ 	.short	0x0101
        /*04ce*/ 	.byte	0x06
	.zero		1


	//   ....[59]....
        /*04d0*/ 	.word	0x00001da0
        /*04d4*/ 	.word	0x000000ff
        /*04d8*/ 	.word	0x00000068
        /*04dc*/ 	.short	0x010a
        /*04de*/ 	.byte	0x08
	.zero		1


	//   ....[60]....
        /*04e0*/ 	.word	0x00001e20
        /*04e4*/ 	.word	0x000000ff
        /*04e8*/ 	.word	0x00000068
        /*04ec*/ 	.short	0x010a
        /*04ee*/ 	.byte	0x11
	.zero		1


	//   ....[61]....
        /*04f0*/ 	.word	0x00001fb0
        /*04f4*/ 	.word	0x000000ff
        /*04f8*/ 	.word	0x00000068
        /*04fc*/ 	.short	0x010a
        /*04fe*/ 	.byte	0x08
	.zero		1


	//   ....[62]....
        /*0500*/ 	.word	0x000020f0
        /*0504*/ 	.word	0x00000002
        /*0508*/ 	.word	0x00000120
        /*050c*/ 	.short	0x010a
        /*050e*/ 	.byte	0xff
	.zero		1


	//   ....[63]....
        /*0510*/ 	.word	0x000021b0
        /*0514*/ 	.word	0x00000002
        /*0518*/ 	.word	0x00000000
        /*051c*/ 	.short	0x0101
        /*051e*/ 	.byte	0xff
	.zero		1


	//   ....[64]....
        /*0520*/ 	.word	0x00002710
        /*0524*/ 	.word	0x000000ff
        /*0528*/ 	.word	0x00000000
        /*052c*/ 	.short	0x010a
        /*052e*/ 	.byte	0x04
	.zero		1


	//   ....[65]....
        /*0530*/ 	.word	0x000027a0
        /*0534*/ 	.word	0x000000ff
        /*0538*/ 	.word	0x00000000
        /*053c*/ 	.short	0x010a
        /*053e*/ 	.byte	0x04
	.zero		1


	//   ....[66]....
        /*0540*/ 	.word	0x00002830
        /*0544*/ 	.word	0x000000ff
        /*0548*/ 	.word	0x00000000
        /*054c*/ 	.short	0x010a
        /*054e*/ 	.byte	0x04
	.zero		1


	//   ....[67]....
        /*0550*/ 	.word	0x000028c0
        /*0554*/ 	.word	0x000000ff
        /*0558*/ 	.word	0x00000000
        /*055c*/ 	.short	0x010a
        /*055e*/ 	.byte	0x04
	.zero		1


	//   ....[68]....
        /*0560*/ 	.word	0x00002950
        /*0564*/ 	.word	0x000000ff
        /*0568*/ 	.word	0x00000000
        /*056c*/ 	.short	0x010a
        /*056e*/ 	.byte	0x04
	.zero		1


	//   ....[69]....
        /*0570*/ 	.word	0x000029e0
        /*0574*/ 	.word	0x000000ff
        /*0578*/ 	.word	0x00000000
        /*057c*/ 	.short	0x010a
        /*057e*/ 	.byte	0x04
	.zero		1


	//   ....[70]....
        /*0580*/ 	.word	0x00002a70
        /*0584*/ 	.word	0x000000ff
        /*0588*/ 	.word	0x00000000
        /*058c*/ 	.short	0x010a
        /*058e*/ 	.byte	0x04
	.zero		1


	//   ....[71]....
        /*0590*/ 	.word	0x00002b00
        /*0594*/ 	.word	0x000000ff
        /*0598*/ 	.word	0x00000000
        /*059c*/ 	.short	0x010a
        /*059e*/ 	.byte	0x04
	.zero		1


	//   ....[72]....
        /*05a0*/ 	.word	0x00002b90
        /*05a4*/ 	.word	0x000000ff
        /*05a8*/ 	.word	0x00000000
        /*05ac*/ 	.short	0x010a
        /*05ae*/ 	.byte	0x04
	.zero		1


	//   ....[73]....
        /*05b0*/ 	.word	0x00002c20
        /*05b4*/ 	.word	0x000000ff
        /*05b8*/ 	.word	0x00000000
        /*05bc*/ 	.short	0x010a
        /*05be*/ 	.byte	0x04
	.zero		1


	//   ....[74]....
        /*05c0*/ 	.word	0x00002cb0
        /*05c4*/ 	.word	0x000000ff
        /*05c8*/ 	.word	0x00000000
        /*05cc*/ 	.short	0x010a
        /*05ce*/ 	.byte	0x04
	.zero		1


	//   ....[75]....
        /*05d0*/ 	.word	0x00002d40
        /*05d4*/ 	.word	0x000000ff
        /*05d8*/ 	.word	0x00000000
        /*05dc*/ 	.short	0x010a
        /*05de*/ 	.byte	0x04
	.zero		1


	//   ....[76]....
        /*05e0*/ 	.word	0x00002de0
        /*05e4*/ 	.word	0x00000000
        /*05e8*/ 	.word	0x00000000
        /*05ec*/ 	.short	0x010a
        /*05ee*/ 	.byte	0xff
	.zero		1


	//   ....[77]....
        /*05f0*/ 	.word	0x00002f10
        /*05f4*/ 	.word	0x00000000
        /*05f8*/ 	.word	0x00000180
        /*05fc*/ 	.short	0x010a
        /*05fe*/ 	.byte	0xff
	.zero		1


	//   ....[78]....
        /*0600*/ 	.word	0x00002f80
        /*0604*/ 	.word	0x00000000
        /*0608*/ 	.word	0x00000000
        /*060c*/ 	.short	0x0101
        /*060e*/ 	.byte	0xff
	.zero		1


	//   ....[79]....
        /*0610*/ 	.word	0x00002fa0
        /*0614*/ 	.word	0x000000ff
        /*0618*/ 	.word	0x00000130
        /*061c*/ 	.short	0x010a
        /*061e*/ 	.byte	0x05
	.zero		1


	//   ....[80]....
        /*0620*/ 	.word	0x000030c0
        /*0624*/ 	.word	0x00000000
        /*0628*/ 	.word	0x00000120
        /*062c*/ 	.short	0x010a
        /*062e*/ 	.byte	0xff
	.zero		1


	//   ....[81]....
        /*0630*/ 	.word	0x000031c0
        /*0634*/ 	.word	0x00000000
        /*0638*/ 	.word	0x00000000
        /*063c*/ 	.short	0x0101
        /*063e*/ 	.byte	0xff
	.zero		1


	//   ....[82]....
        /*0640*/ 	.word	0x00003250
        /*0644*/ 	.word	0x000000ff
        /*0648*/ 	.word	0x00000130
        /*064c*/ 	.short	0x0106
        /*064e*/ 	.byte	0x05
	.zero		1


	//   ....[83]....
        /*0650*/ 	.word	0x00003270
        /*0654*/ 	.word	0x000000ff
        /*0658*/ 	.word	0x00000130
        /*065c*/ 	.short	0x010a
        /*065e*/ 	.byte	0x05
	.zero		1


	//   ....[84]....
        /*0660*/ 	.word	0x00003300
        /*0664*/ 	.word	0x000000ff
        /*0668*/ 	.word	0x00000130
        /*066c*/ 	.short	0x0106
        /*066e*/ 	.byte	0x04
	.zero		1


	//   ....[85]....
        /*0670*/ 	.word	0x00003340
        /*0674*/ 	.word	0x00000000
        /*0678*/ 	.word	0x00000130
        /*067c*/ 	.short	0x010a
        /*067e*/ 	.byte	0xff
	.zero		1


	//   ....[86]....
        /*0680*/ 	.word	0x00003580
        /*0684*/ 	.word	0x000000ff
        /*0688*/ 	.word	0x00000008
        /*068c*/ 	.short	0x010a
        /*068e*/ 	.byte	0x06
	.zero		1


	//   ....[87]....
        /*0690*/ 	.word	0x000035a0
        /*0694*/ 	.word	0x000000ff
        /*0698*/ 	.word	0x00000008
        /*069c*/ 	.short	0x010a
        /*069e*/ 	.byte	0x06
	.zero		1


	//   ....[88]....
        /*06a0*/ 	.word	0x00003730
        /*06a4*/ 	.word	0x000000ff
        /*06a8*/ 	.word	0x00000008
        /*06ac*/ 	.short	0x010a
        /*06ae*/ 	.byte	0x06
	.zero		1


	//   ....[89]....
        /*06b0*/ 	.word	0x00003750
        /*06b4*/ 	.word	0x000000ff
        /*06b8*/ 	.word	0x00000008
        /*06bc*/ 	.short	0x010a
        /*06be*/ 	.byte	0x06
	.zero		1


	//   ....[90]....
        /*06c0*/ 	.word	0x00003810
        /*06c4*/ 	.word	0x000000ff
        /*06c8*/ 	.word	0x00000000
        /*06cc*/ 	.short	0x0101
        /*06ce*/ 	.byte	0x07
	.zero		1


	//   ....[91]....
        /*06d0*/ 	.word	0x00003b50
        /*06d4*/ 	.word	0x00000000
        /*06d8*/ 	.word	0x00000120
        /*06dc*/ 	.short	0x010a
        /*06de*/ 	.byte	0xff
	.zero		1


	//   ....[92]....
        /*06e0*/ 	.word	0x00003c10
        /*06e4*/ 	.word	0x00000000
        /*06e8*/ 	.word	0x00000000
        /*06ec*/ 	.short	0x0101
        /*06ee*/ 	.byte	0xff
	.zero		1


	//   ....[93]....
        /*06f0*/ 	.word	0x00003cd0
        /*06f4*/ 	.word	0x000000ff
        /*06f8*/ 	.word	0x00000000
        /*06fc*/ 	.short	0x010a
        /*06fe*/ 	.byte	0x08
	.zero		1


	//   ....[94]....
        /*0700*/ 	.word	0x00003ce0
        /*0704*/ 	.word	0x000000ff
        /*0708*/ 	.word	0x00000160
        /*070c*/ 	.short	0x010a
        /*070e*/ 	.byte	0x09
	.zero		1


	//   ....[95]....
        /*0710*/ 	.word	0x00003d90
        /*0714*/ 	.word	0x000000ff
        /*0718*/ 	.word	0x00000000
        /*071c*/ 	.short	0x010a
        /*071e*/ 	.byte	0x08
	.zero		1


	//   ....[96]....
        /*0720*/ 	.word	0x00003ec0
        /*0724*/ 	.word	0x000000ff
        /*0728*/ 	.word	0x00000000
        /*072c*/ 	.short	0x010a
        /*072e*/ 	.byte	0x1e
	.zero		1


	//   ....[97]....
        /*0730*/ 	.word	0x000041c0
        /*0734*/ 	.word	0x000000ff
        /*0738*/ 	.word	0x00000000
        /*073c*/ 	.short	0x010a
        /*073e*/ 	.byte	0x08
	.zero		1


	//   ....[98]....
        /*0740*/ 	.word	0x00004250
        /*0744*/ 	.word	0x000000ff
        /*0748*/ 	.word	0x00000000
        /*074c*/ 	.short	0x010a
        /*074e*/ 	.byte	0x08
	.zero		1


	//   ....[99]....
        /*0750*/ 	.word	0x000042e0
        /*0754*/ 	.word	0x000000ff
        /*0758*/ 	.word	0x00000000
        /*075c*/ 	.short	0x010a
        /*075e*/ 	.byte	0x08
	.zero		1


	//   ....[100]....
        /*0760*/ 	.word	0x00004380
        /*0764*/ 	.word	0x00000000
        /*0768*/ 	.word	0x00000000
        /*076c*/ 	.short	0x010a
        /*076e*/ 	.byte	0xff
	.zero		1


	//   ....[101]....
        /*0770*/ 	.word	0x000043c0
        /*0774*/ 	.word	0x00000000
        /*0778*/ 	.word	0x00000000
        /*077c*/ 	.short	0x010a
        /*077e*/ 	.byte	0xff
	.zero		1


	//   ....[102]....
        /*0780*/ 	.word	0x00004430
        /*0784*/ 	.word	0x000000ff
        /*0788*/ 	.word	0x00000000
        /*078c*/ 	.short	0x0101
        /*078e*/ 	.byte	0x05
	.zero		1


	//   ....[103]....
        /*0790*/ 	.word	0x00004470
        /*0794*/ 	.word	0x000000ff
        /*0798*/ 	.word	0x000001a0
        /*079c*/ 	.short	0x010a
        /*079e*/ 	.byte	0x07
	.zero		1


	//   ....[104]....
        /*07a0*/ 	.word	0x000044c0
        /*07a4*/ 	.word	0x000000ff
        /*07a8*/ 	.word	0x00000000
        /*07ac*/ 	.short	0x0101
        /*07ae*/ 	.byte	0x05
	.zero		1


	//   ....[105]....
        /*07b0*/ 	.word	0x00004900
        /*07b4*/ 	.word	0x00000000
        /*07b8*/ 	.word	0x00000120
        /*07bc*/ 	.short	0x010a
        /*07be*/ 	.byte	0xff
	.zero		1


	//   ....[106]....
        /*07c0*/ 	.word	0x000049c0
        /*07c4*/ 	.word	0x00000000
        /*07c8*/ 	.word	0x00000000
        /*07cc*/ 	.short	0x0101
        /*07ce*/ 	.byte	0xff
	.zero		1


	//   ....[107]....
        /*07d0*/ 	.word	0x00004ce0
        /*07d4*/ 	.word	0x000000ff
        /*07d8*/ 	.word	0x00000118
        /*07dc*/ 	.short	0x010a
        /*07de*/ 	.byte	0x07
	.zero		1


	//   ....[108]....
        /*07e0*/ 	.word	0x00004ed0
        /*07e4*/ 	.word	0x000000ff
        /*07e8*/ 	.word	0x000000f0
        /*07ec*/ 	.short	0x010a
        /*07ee*/ 	.byte	0x07
	.zero		1


	//   ....[109]....
        /*07f0*/ 	.word	0x000050c0
        /*07f4*/ 	.word	0x000000ff
        /*07f8*/ 	.word	0x000000d0
        /*07fc*/ 	.short	0x010b
        /*07fe*/ 	.byte	0x07
	.zero		1


	//   ....[110]....
        /*0800*/ 	.word	0x000050d0
        /*0804*/ 	.word	0x000000ff
        /*0808*/ 	.word	0x00000000
        /*080c*/ 	.short	0x0101
        /*080e*/ 	.byte	0x0e
	.zero		1


	//   ....[111]....
        /*0810*/ 	.word	0x000050e0
        /*0814*/ 	.word	0x000000ff
        /*0818*/ 	.word	0x000000f8
        /*081c*/ 	.short	0x010a
        /*081e*/ 	.byte	0x07
	.zero		1


	//   ....[112]....
        /*0820*/ 	.word	0x00005290
        /*0824*/ 	.word	0x000000ff
        /*0828*/ 	.word	0x000000d8
        /*082c*/ 	.short	0x010b
        /*082e*/ 	.byte	0x07
	.zero		1


	//   ....[113]....
        /*0830*/ 	.word	0x000052a0
        /*0834*/ 	.word	0x000000ff
        /*0838*/ 	.word	0x00000000
        /*083c*/ 	.short	0x0101
        /*083e*/ 	.byte	0x0e
	.zero		1


	//   ....[114]....
        /*0840*/ 	.word	0x000052b0
        /*0844*/ 	.word	0x000000ff
        /*0848*/ 	.word	0x00000100
        /*084c*/ 	.short	0x010a
        /*084e*/ 	.byte	0x07
	.zero		1


	//   ....[115]....
        /*0850*/ 	.word	0x000054a0
        /*0854*/ 	.word	0x000000ff
        /*0858*/ 	.word	0x000000e0
        /*085c*/ 	.short	0x010b
        /*085e*/ 	.byte	0x07
	.zero		1


	//   ....[116]....
        /*0860*/ 	.word	0x00005510
        /*0864*/ 	.word	0x000000ff
        /*0868*/ 	.word	0x00000000
        /*086c*/ 	.short	0x0101
        /*086e*/ 	.byte	0x0e
	.zero		1


	//   ....[117]....
        /*0870*/ 	.word	0x00005520
        /*0874*/ 	.word	0x000000ff
        /*0878*/ 	.word	0x00000108
        /*087c*/ 	.short	0x010a
        /*087e*/ 	.byte	0x07
	.zero		1


	//   ....[118]....
        /*0880*/ 	.word	0x000057c0
        /*0884*/ 	.word	0x000000ff
        /*0888*/ 	.word	0x000000e8
        /*088c*/ 	.short	0x010b
        /*088e*/ 	.byte	0x07
	.zero		1


	//   ....[119]....
        /*0890*/ 	.word	0x000057e0
        /*0894*/ 	.word	0x000000ff
        /*0898*/ 	.word	0x00000000
        /*089c*/ 	.short	0x0101
        /*089e*/ 	.byte	0x0d
	.zero		1


	//   ....[120]....
        /*08a0*/ 	.word	0x00005810
        /*08a4*/ 	.word	0x000000ff
        /*08a8*/ 	.word	0x000000f0
        /*08ac*/ 	.short	0x010a
        /*08ae*/ 	.byte	0x07
	.zero		1


	//   ....[121]....
        /*08b0*/ 	.word	0x00005830
        /*08b4*/ 	.word	0x000000ff
        /*08b8*/ 	.word	0x000000f8
        /*08bc*/ 	.short	0x010a
        /*08be*/ 	.byte	0x07
	.zero		1


	//   ....[122]....
        /*08c0*/ 	.word	0x00005850
        /*08c4*/ 	.word	0x000000ff
        /*08c8*/ 	.word	0x00000100
        /*08cc*/ 	.short	0x010a
        /*08ce*/ 	.byte	0x07
	.zero		1


	//   ....[123]....
        /*08d0*/ 	.word	0x00005890
        /*08d4*/ 	.word	0x00000000
        /*08d8*/ 	.word	0x00000108
        /*08dc*/ 	.short	0x010a
        /*08de*/ 	.byte	0xff
	.zero		1


	//   ....[124]....
        /*08e0*/ 	.word	0x00005b30
        /*08e4*/ 	.word	0x00000000
        /*08e8*/ 	.word	0x00000120
        /*08ec*/ 	.short	0x010a
        /*08ee*/ 	.byte	0xff
	.zero		1


	//   ....[125]....
        /*08f0*/ 	.word	0x00005bf0
        /*08f4*/ 	.word	0x00000000
        /*08f8*/ 	.word	0x00000000
        /*08fc*/ 	.short	0x0101
        /*08fe*/ 	.byte	0xff
	.zero		1


	//   ....[126]....
        /*0900*/ 	.word	0x000066f0
        /*0904*/ 	.word	0x000000ff
        /*0908*/ 	.word	0x000000d0
        /*090c*/ 	.short	0x010a
        /*090e*/ 	.byte	0x04
	.zero		1


	//   ....[127]....
        /*0910*/ 	.word	0x00006710
        /*0914*/ 	.word	0x00000003
        /*0918*/ 	.word	0x00000140
        /*091c*/ 	.short	0x010a
        /*091e*/ 	.byte	0xff
	.zero		1


	//   ....[128]....
        /*0920*/ 	.word	0x00006900
        /*0924*/ 	.word	0x00000003
        /*0928*/ 	.word	0x000000d0
        /*092c*/ 	.short	0x010a
        /*092e*/ 	.byte	0xff
	.zero		1


	//   ....[129]....
        /*0930*/ 	.word	0x00006a70
        /*0934*/ 	.word	0x00000052
        /*0938*/ 	.word	0x00000140
        /*093c*/ 	.short	0x010a
        /*093e*/ 	.byte	0xff
	.zero		1


	//   ....[130]....
        /*0940*/ 	.word	0x000075a0
        /*0944*/ 	.word	0x0000000b
        /*0948*/ 	.word	0x00000000
        /*094c*/ 	.short	0x0101
        /*094e*/ 	.byte	0xff
	.zero		1


	//   ....[131]....
        /*0950*/ 	.word	0x00008c60
        /*0954*/ 	.word	0x00000000
        /*0958*/ 	.word	0x00000000
        /*095c*/ 	.short	0x0101
        /*095e*/ 	.byte	0xff
	.zero		1


	//   ....[132]....
        /*0960*/ 	.word	0x00008ce0
        /*0964*/ 	.word	0x00000002
        /*0968*/ 	.word	0x000000d0
        /*096c*/ 	.short	0x010a
        /*096e*/ 	.byte	0xff
	.zero		1


	//   ....[133]....
        /*0970*/ 	.word	0x00008f40
        /*0974*/ 	.word	0x00000000
        /*0978*/ 	.word	0x00000000
        /*097c*/ 	.short	0x0101
        /*097e*/ 	.byte	0xff
	.zero		1


	//   ....[134]....
        /*0980*/ 	.word	0x00008f60
        /*0984*/ 	.word	0x00000002
        /*0988*/ 	.word	0x00000190
        /*098c*/ 	.short	0x010a
        /*098e*/ 	.byte	0xff
	.zero		1


	//   ....[135]....
        /*0990*/ 	.word	0x00008fc0
        /*0994*/ 	.word	0x00000002
        /*0998*/ 	.word	0x00000068
        /*099c*/ 	.short	0x010a
        /*099e*/ 	.byte	0xff
	.zero		1


	//   ....[136]....
        /*09a0*/ 	.word	0x00009020
        /*09a4*/ 	.word	0x00000002
        /*09a8*/ 	.word	0x00000068
        /*09ac*/ 	.short	0x010a
        /*09ae*/ 	.byte	0xff
	.zero		1


	//   ....[137]....
        /*09b0*/ 	.word	0x00009070
        /*09b4*/ 	.word	0x00000002
        /*09b8*/ 	.word	0x00000120
        /*09bc*/ 	.short	0x010a
        /*09be*/ 	.byte	0xff
	.zero		1


	//   ....[138]....
        /*09c0*/ 	.word	0x000090d0
        /*09c4*/ 	.word	0x00000000
        /*09c8*/ 	.word	0x00000000
        /*09cc*/ 	.short	0x010a
        /*09ce*/ 	.byte	0xff
	.zero		1


	//   ....[139]....
        /*09d0*/ 	.word	0x00009130
        /*09d4*/ 	.word	0x00000000
        /*09d8*/ 	.word	0x00000000
        /*09dc*/ 	.short	0x010a
        /*09de*/ 	.byte	0xff
	.zero		1


	//   ....[140]....
        /*09e0*/ 	.word	0x00009190
        /*09e4*/ 	.word	0x00000000
        /*09e8*/ 	.word	0x00000000
        /*09ec*/ 	.short	0x010a
        /*09ee*/ 	.byte	0xff
	.zero		1


	//   ....[141]....
        /*09f0*/ 	.word	0x000091f0
        /*09f4*/ 	.word	0x00000000
        /*09f8*/ 	.word	0x00000000
        /*09fc*/ 	.short	0x010a
        /*09fe*/ 	.byte	0xff
	.zero		1


	//   ....[142]....
        /*0a00*/ 	.word	0x00009250
        /*0a04*/ 	.word	0x00000000
        /*0a08*/ 	.word	0x00000000
        /*0a0c*/ 	.short	0x010a
        /*0a0e*/ 	.byte	0xff
	.zero		1


	//   ....[143]....
        /*0a10*/ 	.word	0x000092b0
        /*0a14*/ 	.word	0x00000000
        /*0a18*/ 	.word	0x00000000
        /*0a1c*/ 	.short	0x010a
        /*0a1e*/ 	.byte	0xff
	.zero		1


	//   ....[144]....
        /*0a20*/ 	.word	0x00009310
        /*0a24*/ 	.word	0x00000000
        /*0a28*/ 	.word	0x00000000
        /*0a2c*/ 	.short	0x010a
        /*0a2e*/ 	.byte	0xff
	.zero		1


	//   ....[145]....
        /*0a30*/ 	.word	0x00009370
        /*0a34*/ 	.word	0x00000000
        /*0a38*/ 	.word	0x00000000
        /*0a3c*/ 	.short	0x010a
        /*0a3e*/ 	.byte	0xff
	.zero		1


	//   ....[146]....
        /*0a40*/ 	.word	0x000093d0
        /*0a44*/ 	.word	0x00000000
        /*0a48*/ 	.word	0x00000000
        /*0a4c*/ 	.short	0x010a
        /*0a4e*/ 	.byte	0xff
	.zero		1


	//   ....[147]....
        /*0a50*/ 	.word	0x00009430
        /*0a54*/ 	.word	0x00000000
        /*0a58*/ 	.word	0x00000000
        /*0a5c*/ 	.short	0x010a
        /*0a5e*/ 	.byte	0xff
	.zero		1


	//   ....[148]....
        /*0a60*/ 	.word	0x00009490
        /*0a64*/ 	.word	0x00000000
        /*0a68*/ 	.word	0x00000000
        /*0a6c*/ 	.short	0x010a
        /*0a6e*/ 	.byte	0xff
	.zero		1


	//   ....[149]....
        /*0a70*/ 	.word	0x000094f0
        /*0a74*/ 	.word	0x00000000
        /*0a78*/ 	.word	0x00000000
        /*0a7c*/ 	.short	0x010a
        /*0a7e*/ 	.byte	0xff
	.zero		1


	//   ....[150]....
        /*0a80*/ 	.word	0x00009540
        /*0a84*/ 	.word	0x00000000
        /*0a88*/ 	.word	0x00000180
        /*0a8c*/ 	.short	0x010a
        /*0a8e*/ 	.byte	0xff
	.zero		1


	//   ....[151]....
        /*0a90*/ 	.word	0x000095a0
        /*0a94*/ 	.word	0x00000000
        /*0a98*/ 	.word	0x00000130
        /*0a9c*/ 	.short	0x010a
        /*0a9e*/ 	.byte	0xff
	.zero		1


	//   ....[152]....
        /*0aa0*/ 	.word	0x000095f0
        /*0aa4*/ 	.word	0x00000000
        /*0aa8*/ 	.word	0x00000120
        /*0aac*/ 	.short	0x010a
        /*0aae*/ 	.byte	0xff
	.zero		1


	//   ....[153]....
        /*0ab0*/ 	.word	0x00009650
        /*0ab4*/ 	.word	0x00000000
        /*0ab8*/ 	.word	0x00000130
        /*0abc*/ 	.short	0x010a
        /*0abe*/ 	.byte	0xff
	.zero		1


	//   ....[154]....
        /*0ac0*/ 	.word	0x000096b0
        /*0ac4*/ 	.word	0x00000004
        /*0ac8*/ 	.word	0x00000008
        /*0acc*/ 	.short	0x010a
        /*0ace*/ 	.byte	0xff
	.zero		1


	//   ....[155]....
        /*0ad0*/ 	.word	0x00009790
        /*0ad4*/ 	.word	0x00000002
        /*0ad8*/ 	.word	0x00000008
        /*0adc*/ 	.short	0x010a
        /*0ade*/ 	.byte	0xff
	.zero		1


	//   ....[156]....
        /*0ae0*/ 	.word	0x000097e0
        /*0ae4*/ 	.word	0x00000000
        /*0ae8*/ 	.word	0x00000120
        /*0aec*/ 	.short	0x010a
        /*0aee*/ 	.byte	0xff
	.zero		1


	//   ....[157]....
        /*0af0*/ 	.word	0x00009840
        /*0af4*/ 	.word	0x00000000
        /*0af8*/ 	.word	0x00000160
        /*0afc*/ 	.short	0x010a
        /*0afe*/ 	.byte	0xff
	.zero		1


	//   ....[158]....
        /*0b00*/ 	.word	0x000098a0
        /*0b04*/ 	.word	0x00000000
        /*0b08*/ 	.word	0x00000000
        /*0b0c*/ 	.short	0x010a
        /*0b0e*/ 	.byte	0xff
	.zero		1


	//   ....[159]....
        /*0b10*/ 	.word	0x00009900
        /*0b14*/ 	.word	0x00000000
        /*0b18*/ 	.word	0x00000000
        /*0b1c*/ 	.short	0x010a
        /*0b1e*/ 	.byte	0xff
	.zero		1


	//   ....[160]....
        /*0b20*/ 	.word	0x00009960
        /*0b24*/ 	.word	0x00000000
        /*0b28*/ 	.word	0x00000000
        /*0b2c*/ 	.short	0x010a
        /*0b2e*/ 	.byte	0xff
	.zero		1


	//   ....[161]....
        /*0b30*/ 	.word	0x000099c0
        /*0b34*/ 	.word	0x00000000
        /*0b38*/ 	.word	0x00000000
        /*0b3c*/ 	.short	0x010a
        /*0b3e*/ 	.byte	0xff
	.zero		1


	//   ....[162]....
        /*0b40*/ 	.word	0x00009a20
        /*0b44*/ 	.word	0x00000000
        /*0b48*/ 	.word	0x000001a0
        /*0b4c*/ 	.short	0x010a
        /*0b4e*/ 	.byte	0xff
	.zero		1


	//   ....[163]....
        /*0b50*/ 	.word	0x00009a70
        /*0b54*/ 	.word	0x00000000
        /*0b58*/ 	.word	0x00000120
        /*0b5c*/ 	.short	0x010a
        /*0b5e*/ 	.byte	0xff
	.zero		1


	//   ....[164]....
        /*0b60*/ 	.word	0x00009ad0
        /*0b64*/ 	.word	0x00000000
        /*0b68*/ 	.word	0x00000118
        /*0b6c*/ 	.short	0x010a
        /*0b6e*/ 	.byte	0xff
	.zero		1


	//   ....[165]....
        /*0b70*/ 	.word	0x00009b30
        /*0b74*/ 	.word	0x00000000
        /*0b78*/ 	.word	0x000000f0
        /*0b7c*/ 	.short	0x010a
        /*0b7e*/ 	.byte	0xff
	.zero		1


	//   ....[166]....
        /*0b80*/ 	.word	0x00009b90
        /*0b84*/ 	.word	0x00000000
        /*0b88*/ 	.word	0x000000f8
        /*0b8c*/ 	.short	0x010a
        /*0b8e*/ 	.byte	0xff
	.zero		1


	//   ....[167]....
        /*0b90*/ 	.word	0x00009bf0
        /*0b94*/ 	.word	0x00000000
        /*0b98*/ 	.word	0x00000100
        /*0b9c*/ 	.short	0x010a
        /*0b9e*/ 	.byte	0xff
	.zero		1


	//   ....[168]....
        /*0ba0*/ 	.word	0x00009c50
        /*0ba4*/ 	.word	0x00000000
        /*0ba8*/ 	.word	0x00000108
        /*0bac*/ 	.short	0x010a
        /*0bae*/ 	.byte	0xff
	.zero		1


	//   ....[169]....
        /*0bb0*/ 	.word	0x00009cb0
        /*0bb4*/ 	.word	0x00000000
        /*0bb8*/ 	.word	0x000000f0
        /*0bbc*/ 	.short	0x010a
        /*0bbe*/ 	.byte	0xff
	.zero		1


	//   ....[170]....
        /*0bc0*/ 	.word	0x00009d10
        /*0bc4*/ 	.word	0x00000000
        /*0bc8*/ 	.word	0x000000f8
        /*0bcc*/ 	.short	0x010a
        /*0bce*/ 	.byte	0xff
	.zero		1


	//   ....[171]....
        /*0bd0*/ 	.word	0x00009d70
        /*0bd4*/ 	.word	0x00000000
        /*0bd8*/ 	.word	0x00000100
        /*0bdc*/ 	.short	0x010a
        /*0bde*/ 	.byte	0xff
	.zero		1


	//   ....[172]....
        /*0be0*/ 	.word	0x00009dc0
        /*0be4*/ 	.word	0x00000000
        /*0be8*/ 	.word	0x00000120
        /*0bec*/ 	.short	0x010a
        /*0bee*/ 	.byte	0xff
	.zero		1


	//   ....[173]....
        /*0bf0*/ 	.word	0x00009e10
        /*0bf4*/ 	.word	0x00000003
        /*0bf8*/ 	.word	0x000000d0
        /*0bfc*/ 	.short	0x010a
        /*0bfe*/ 	.byte	0xff
	.zero		1


	//   ....[174]....
        /*0c00*/ 	.word	0x00009e60
        /*0c04*/ 	.word	0x00000052
        /*0c08*/ 	.word	0x00000140
        /*0c0c*/ 	.short	0x010a
        /*0c0e*/ 	.byte	0xff
	.zero		1


	//----- nvinfo : EIATTR_NUM_MBARRIERS
	.align		4
.L_49:
        /*0c10*/ 	.byte	0x03, 0x38
        /*0c12*/ 	.short	0x0035


	//----- nvinfo : EIATTR_EXIT_INSTR_OFFSETS
	.align		4
        /*0c14*/ 	.byte	0x04, 0x1c
        /*0c16*/ 	.short	(.L_51 - .L_50)


	//   ....[0]....
.L_50:
        /*0c18*/ 	.word	0x00002e10


	//   ....[1]....
        /*0c1c*/ 	.word	0x00003310


	//   ....[2]....
        /*0c20*/ 	.word	0x00003370


	//   ....[3]....
        /*0c24*/ 	.word	0x000046f0


	//   ....[4]....
        /*0c28*/ 	.word	0x000058c0


	//   ....[5]....
        /*0c2c*/ 	.word	0x00005900


	//   ....[6]....
        /*0c30*/ 	.word	0x00008e20


	//   ....[7]....
        /*0c34*/ 	.word	0x00008ea0


	//   ....[8]....
        /*0c38*/ 	.word	0x00008ed0


	//   ....[9]....
        /*0c3c*/ 	.word	0x00008f50


	//----- nvinfo : EIATTR_MAX_THREADS
	.align		4
.L_51:
        /*0c40*/ 	.byte	0x04, 0x05
        /*0c42*/ 	.short	(.L_53 - .L_52)
.L_52:
        /*0c44*/ 	.word	0x00000100
        /*0c48*/ 	.word	0x00000001
        /*0c4c*/ 	.word	0x00000001


	//----- nvinfo : EIATTR_CRS_STACK_SIZE
	.align		4
.L_53:
        /*0c50*/ 	.byte	0x04, 0x1e
        /*0c52*/ 	.short	(.L_55 - .L_54)
.L_54:
        /*0c54*/ 	.word	0x00000000


	//----- nvinfo : EIATTR_CBANK_PARAM_SIZE
	.align		4
.L_55:
        /*0c58*/ 	.byte	0x03, 0x19
        /*0c5a*/ 	.short	0x0800


	//----- nvinfo : EIATTR_PARAM_CBANK
	.align		4
        /*0c5c*/ 	.byte	0x04, 0x0a
        /*0c5e*/ 	.short	(.L_57 - .L_56)
	.align		4
.L_56:
        /*0c60*/ 	.word	index@(.nv.constant0._ZN7cutlass13device_kernelINS_4gemm6kernel13GemmUniversalIN4cute5tupleIJiiiiEEENS1_10collective13CollectiveMmaINS1_35MainloopSm100TmaUmmaWarpSpecializedILi13ELi2ELi4ENS5_IJNS4_1CILi2EEENSA_ILi1EEESC_EEEEENS5_IJNSA_ILi128EEESF_NSA_ILi64EEEEEENS_6half_tENS5_IJlSC_lEEESI_SJ_NS4_8TiledMMAINS4_8MMA_AtomIJNS4_26SM100_MMA_F16BF16_2x1SM_SSISI_SI_fLi128ELi128ELNS4_4UMMA5MajorE0ELSO_0ELNSN_7ScaleInE0ELSP_0EEEEEENS4_6LayoutINS5_IJSC_SC_SC_EEENS5_IJNSA_ILi0EEESU_SU_EEEEENS5_IJNS4_10UnderscoreESX_SX_EEEEENS4_18SM100_TMA_2SM_LOADENS4_14ComposedLayoutINS4_7SwizzleILi3ELi4ELi3EEENS4_18smem_ptr_flag_bitsILi16EEENSS_INS5_IJNSA_ILi8EEESG_EEENS5_IJSG_SC_EEEEEEEvNS4_8identityES10_S1A_vS1B_EENS_8epilogue10collective18CollectiveEpilogueINS1D_23Sm100TmaWarpSpecializedILi4ELi2ELi16ELb1ELb0EEEJNS5_IJSG_SF_SG_EEENS5_IJNSS_ISG_SC_EENSS_INS5_IJNSA_ILi16EEESB_EEENS5_IJSC_SG_EEEEEEEESI_SJ_SI_SJ_NS1D_6fusion15FusionCallbacksIS1H_NS1P_13LinCombEltActINS1D_6thread7SigmoidESI_fSI_fLNS_15FloatRoundStyleE2EEES1I_S1O_JEEENS4_5SM1004TMEM4LOAD26SM100_TMEM_LOAD_32dp32b16xENS4_13SM90_TMA_LOADENS11_INS12_ILi1ELi4ELi3EEES15_NSS_INS5_IJS16_S1K_EEENS5_IJS1K_SC_EEEEEEENS4_39AutoVectorizingCopyWithAssumedAlignmentILi128EEENS4_14SM90_TMA_STOREES26_S28_S28_EEEvvEEEEvNT_6ParamsE)
        /*0c64*/ 	.short	0x0380
        /*0c66*/ 	.short	0x0800


	//----- nvinfo : EIATTR_SW_WAR
	.align		4
.L_57:
        /*0c68*/ 	.byte	0x04, 0x36
        /*0c6a*/ 	.short	(.L_59 - .L_58)
.L_58:
        /*0c6c*/ 	.word	0x00000008
.L_59:


//--------------------- .nv.callgraph             --------------------------
	.section	.nv.callgraph,"",@"SHT_CUDA_CALLGRAPH"
	.align	4
	.sectionentsize	8
	.align		4
        /*0000*/ 	.word	0x00000000
	.align		4
        /*0004*/ 	.word	0xffffffff
	.align		4
        /*0008*/ 	.word	index@(_ZN7cutlass13device_kernelINS_4gemm6kernel13GemmUniversalIN4cute5tupleIJiiiiEEENS1_10collective13CollectiveMmaINS1_35MainloopSm100TmaUmmaWarpSpecializedILi13ELi2ELi4ENS5_IJNS4_1CILi2EEENSA_ILi1EEESC_EEEEENS5_IJNSA_ILi128EEESF_NSA_ILi64EEEEEENS_6half_tENS5_IJlSC_lEEESI_SJ_NS4_8TiledMMAINS4_8MMA_AtomIJNS4_26SM100_MMA_F16BF16_2x1SM_SSISI_SI_fLi128ELi128ELNS4_4UMMA5MajorE0ELSO_0ELNSN_7ScaleInE0ELSP_0EEEEEENS4_6LayoutINS5_IJSC_SC_SC_EEENS5_IJNSA_ILi0EEESU_SU_EEEEENS5_IJNS4_10UnderscoreESX_SX_EEEEENS4_18SM100_TMA_2SM_LOADENS4_14ComposedLayoutINS4_7SwizzleILi3ELi4ELi3EEENS4_18smem_ptr_flag_bitsILi16EEENSS_INS5_IJNSA_ILi8EEESG_EEENS5_IJSG_SC_EEEEEEEvNS4_8identityES10_S1A_vS1B_EENS_8epilogue10collective18CollectiveEpilogueINS1D_23Sm100TmaWarpSpecializedILi4ELi2ELi16ELb1ELb0EEEJNS5_IJSG_SF_SG_EEENS5_IJNSS_ISG_SC_EENSS_INS5_IJNSA_ILi16EEESB_EEENS5_IJSC_SG_EEEEEEEESI_SJ_SI_SJ_NS1D_6fusion15FusionCallbacksIS1H_NS1P_13LinCombEltActINS1D_6thread7SigmoidESI_fSI_fLNS_15FloatRoundStyleE2EEES1I_S1O_JEEENS4_5SM1004TMEM4LOAD26SM100_TMEM_LOAD_32dp32b16xENS4_13SM90_TMA_LOADENS11_INS12_ILi1ELi4ELi3EEES15_NSS_INS5_IJS16_S1K_EEENS5_IJS1K_SC_EEEEEEENS4_39AutoVectorizingCopyWithAssumedAlignmentILi128EEENS4_14SM90_TMA_STOREES26_S28_S28_EEEvvEEEEvNT_6ParamsE)
	.align		4
        /*000c*/ 	.word	index@(__assertfail)
	.align		4
        /*0010*/ 	.word	0x00000000
	.align		4
        /*0014*/ 	.word	0xfffffffe
	.align		4
        /*0018*/ 	.word	0x00000000
	.align		4
        /*001c*/ 	.word	0xfffffffd
	.align		4
        /*0020*/ 	.word	0x00000000
	.align		4
        /*0024*/ 	.word	0xfffffffc


//--------------------- .nv.constant4             --------------------------
	.section	.nv.constant4,"a",@progbits
	.align	8
	.align		8
.nv.constant4:
        /*0000*/ 	.dword	__assertfail
	.align		8
        /*0008*/ 	.dword	__unnamed_1
	.align		8
        /*0010*/ 	.dword	__unnamed_2
	.align		8
        /*0018*/ 	.dword	_ZN39_INTERNAL_0f69b7fe_4_k_cu_efaa0668_28134cuda3std3__45__cpo5beginE
	.align		8
        /*0020*/ 	.dword	_ZN39_INTERNAL_0f69b7fe_4_k_cu_efaa0668_28134cuda3std3__45__cpo3endE
	.align		8
        /*0028*/ 	.dword	_ZN39_INTERNAL_0f69b7fe_4_k_cu_efaa0668_28134cuda3std3__45__cpo6cbeginE
	.align		8
        /*0030*/ 	.dword	_ZN39_INTERNAL_0f69b7fe_4_k_cu_efaa0668_28134cuda3std3__45__cpo4cendE
	.align		8
        /*0038*/ 	.dword	_ZN39_INTERNAL_0f69b7fe_4_k_cu_efaa0668_28134cuda3std3__441_GLOBAL__N__0f69b7fe_4_k_cu_efaa0668_28136ignoreE
	.align		8
        /*0040*/ 	.dword	_ZN39_INTERNAL_0f69b7fe_4_k_cu_efaa0668_28134cuda3std3__419piecewise_constructE
	.align		8
        /*0048*/ 	.dword	_ZN39_INTERNAL_0f69b7fe_4_k_cu_efaa0668_28134cuda3std3__48in_placeE
	.align		8
        /*0050*/ 	.dword	_ZN39_INTERNAL_0f69b7fe_4_k_cu_efaa0668_28134cuda3std6ranges3__45__cpo4swapE
	.align		8
        /*0058*/ 	.dword	_ZN39_INTERNAL_0f69b7fe_4_k_cu_efaa0668_28134cuda3std6ranges3__45__cpo9iter_moveE
	.align		8
        /*0060*/ 	.dword	_ZN39_INTERNAL_0f69b7fe_4_k_cu_efaa0668_28134cute7productE
	.align		8
        /*0068*/ 	.dword	_ZN39_INTERNAL_0f69b7fe_4_k_cu_efaa0668_28134cute1_E
	.align		8
        /*0070*/ 	.dword	$str$25
	.align		8
        /*0078*/ 	.dword	$str$26
	.align		8
        /*0080*/ 	.dword	$str$27
	.align		8
        /*0088*/ 	.dword	$str$28


//--------------------- .text._ZN7cutlass13device_kernelINS_4gemm6kernel13GemmUniversalIN4cute5tupleIJiiiiEEENS1_10collective13CollectiveMmaINS1_35MainloopSm100TmaUmmaWarpSpecializedILi13ELi2ELi4ENS5_IJNS4_1CILi2EEENSA_ILi1EEESC_EEEEENS5_IJNSA_ILi128EEESF_NSA_ILi64EEEEEENS_6half_tENS5_IJlSC_lEEESI_SJ_NS4_8TiledMMAINS4_8MMA_AtomIJNS4_26SM100_MMA_F16BF16_2x1SM_SSISI_SI_fLi128ELi128ELNS4_4UMMA5MajorE0ELSO_0ELNSN_7ScaleInE0ELSP_0EEEEEENS4_6LayoutINS5_IJSC_SC_SC_EEENS5_IJNSA_ILi0EEESU_SU_EEEEENS5_IJNS4_10UnderscoreESX_SX_EEEEENS4_18SM100_TMA_2SM_LOADENS4_14ComposedLayoutINS4_7SwizzleILi3ELi4ELi3EEENS4_18smem_ptr_flag_bitsILi16EEENSS_INS5_IJNSA_ILi8EEESG_EEENS5_IJSG_SC_EEEEEEEvNS4_8identityES10_S1A_vS1B_EENS_8epilogue10collective18CollectiveEpilogueINS1D_23Sm100TmaWarpSpecializedILi4ELi2ELi16ELb1ELb0EEEJNS5_IJSG_SF_SG_EEENS5_IJNSS_ISG_SC_EENSS_INS5_IJNSA_ILi16EEESB_EEENS5_IJSC_SG_EEEEEEEESI_SJ_SI_SJ_NS1D_6fusion15FusionCallbacksIS1H_NS1P_13LinCombEltActINS1D_6thread7SigmoidESI_fSI_fLNS_15FloatRoundStyleE2EEES1I_S1O_JEEENS4_5SM1004TMEM4LOAD26SM100_TMEM_LOAD_32dp32b16xENS4_13SM90_TMA_LOADENS11_INS12_ILi1ELi4ELi3EEES15_NSS_INS5_IJS16_S1K_EEENS5_IJS1K_SC_EEEEEEENS4_39AutoVectorizingCopyWithAssumedAlignmentILi128EEENS4_14SM90_TMA_STOREES26_S28_S28_EEEvvEEEEvNT_6ParamsE --------------------------
	.section	.text._ZN7cutlass13device_kernelINS_4gemm6kernel13GemmUniversalIN4cute5tupleIJiiiiEEENS1_10collective13CollectiveMmaINS1_35MainloopSm100TmaUmmaWarpSpecializedILi13ELi2ELi4ENS5_IJNS4_1CILi2EEENSA_ILi1EEESC_EEEEENS5_IJNSA_ILi128EEESF_NSA_ILi64EEEEEENS_6half_tENS5_IJlSC_lEEESI_SJ_NS4_8TiledMMAINS4_8MMA_AtomIJNS4_26SM100_MMA_F16BF16_2x1SM_SSISI_SI_fLi128ELi128ELNS4_4UMMA5MajorE0ELSO_0ELNSN_7ScaleInE0ELSP_0EEEEEENS4_6LayoutINS5_IJSC_SC_SC_EEENS5_IJNSA_ILi0EEESU_SU_EEEEENS5_IJNS4_10UnderscoreESX_SX_EEEEENS4_18SM100_TMA_2SM_LOADENS4_14ComposedLayoutINS4_7SwizzleILi3ELi4ELi3EEENS4_18smem_ptr_flag_bitsILi16EEENSS_INS5_IJNSA_ILi8EEESG_EEENS5_IJSG_SC_EEEEEEEvNS4_8identityES10_S1A_vS1B_EENS_8epilogue10collective18CollectiveEpilogueINS1D_23Sm100TmaWarpSpecializedILi4ELi2ELi16ELb1ELb0EEEJNS5_IJSG_SF_SG_EEENS5_IJNSS_ISG_SC_EENSS_INS5_IJNSA_ILi16EEESB_EEENS5_IJSC_SG_EEEEEEEESI_SJ_SI_SJ_NS1D_6fusion15FusionCallbacksIS1H_NS1P_13LinCombEltActINS1D_6thread7SigmoidESI_fSI_fLNS_15FloatRoundStyleE2EEES1I_S1O_JEEENS4_5SM1004TMEM4LOAD26SM100_TMEM_LOAD_32dp32b16xENS4_13SM90_TMA_LOADENS11_INS12_ILi1ELi4ELi3EEES15_NSS_INS5_IJS16_S1K_EEENS5_IJS1K_SC_EEEEEEENS4_39AutoVectorizingCopyWithAssumedAlignmentILi128EEENS4_14SM90_TMA_STOREES26_S28_S28_EEEvvEEEEvNT_6ParamsE,"ax",@progbits
	.align	128
.text._ZN7cutlass13device_kernelINS_4gemm6kernel13GemmUniversalIN4cute5tupleIJiiiiEEENS1_10collective13CollectiveMmaINS1_35MainloopSm100TmaUmmaWarpSpecializedILi13ELi2ELi4ENS5_IJNS4_1CILi2EEENSA_ILi1EEESC_EEEEENS5_IJNSA_ILi128EEESF_NSA_ILi64EEEEEENS_6half_tENS5_IJlSC_lEEESI_SJ_NS4_8TiledMMAINS4_8MMA_AtomIJNS4_26SM100_MMA_F16BF16_2x1SM_SSISI_SI_fLi128ELi128ELNS4_4UMMA5MajorE0ELSO_0ELNSN_7ScaleInE0ELSP_0EEEEEENS4_6LayoutINS5_IJSC_SC_SC_EEENS5_IJNSA_ILi0EEESU_SU_EEEEENS5_IJNS4_10UnderscoreESX_SX_EEEEENS4_18SM100_TMA_2SM_LOADENS4_14ComposedLayoutINS4_7SwizzleILi3ELi4ELi3EEENS4_18smem_ptr_flag_bitsILi16EEENSS_INS5_IJNSA_ILi8EEESG_EEENS5_IJSG_SC_EEEEEEEvNS4_8identityES10_S1A_vS1B_EENS_8epilogue10collective18CollectiveEpilogueINS1D_23Sm100TmaWarpSpecializedILi4ELi2ELi16ELb1ELb0EEEJNS5_IJSG_SF_SG_EEENS5_IJNSS_ISG_SC_EENSS_INS5_IJNSA_ILi16EEESB_EEENS5_IJSC_SG_EEEEEEEESI_SJ_SI_SJ_NS1D_6fusion15FusionCallbacksIS1H_NS1P_13LinCombEltActINS1D_6thread7SigmoidESI_fSI_fLNS_15FloatRoundStyleE2EEES1I_S1O_JEEENS4_5SM1004TMEM4LOAD26SM100_TMEM_LOAD_32dp32b16xENS4_13SM90_TMA_LOADENS11_INS12_ILi1ELi4ELi3EEES15_NSS_INS5_IJS16_S1K_EEENS5_IJS1K_SC_EEEEEEENS4_39AutoVectorizingCopyWithAssumedAlignmentILi128EEENS4_14SM90_TMA_STOREES26_S28_S28_EEEvvEEEEvNT_6ParamsE:
        .type           _ZN7cutlass13device_kernelINS_4gemm6kernel13GemmUniversalIN4cute5tupleIJiiiiEEENS1_10collective13CollectiveMmaINS1_35MainloopSm100TmaUmmaWarpSpecializedILi13ELi2ELi4ENS5_IJNS4_1CILi2EEENSA_ILi1EEESC_EEEEENS5_IJNSA_ILi128EEESF_NSA_ILi64EEEEEENS_6half_tENS5_IJlSC_lEEESI_SJ_NS4_8TiledMMAINS4_8MMA_AtomIJNS4_26SM100_MMA_F16BF16_2x1SM_SSISI_SI_fLi128ELi128ELNS4_4UMMA5MajorE0ELSO_0ELNSN_7ScaleInE0ELSP_0EEEEEENS4_6LayoutINS5_IJSC_SC_SC_EEENS5_IJNSA_ILi0EEESU_SU_EEEEENS5_IJNS4_10UnderscoreESX_SX_EEEEENS4_18SM100_TMA_2SM_LOADENS4_14ComposedLayoutINS4_7SwizzleILi3ELi4ELi3EEENS4_18smem_ptr_flag_bitsILi16EEENSS_INS5_IJNSA_ILi8EEESG_EEENS5_IJSG_SC_EEEEEEEvNS4_8identityES10_S1A_vS1B_EENS_8epilogue10collective18CollectiveEpilogueINS1D_23Sm100TmaWarpSpecializedILi4ELi2ELi16ELb1ELb0EEEJNS5_IJSG_SF_SG_EEENS5_IJNSS_ISG_SC_EENSS_INS5_IJNSA_ILi16EEESB_EEENS5_IJSC_SG_EEEEEEEESI_SJ_SI_SJ_NS1D_6fusion15FusionCallbacksIS1H_NS1P_13LinCombEltActINS1D_6thread7SigmoidESI_fSI_fLNS_15FloatRoundStyleE2EEES1I_S1O_JEEENS4_5SM1004TMEM4LOAD26SM100_TMEM_LOAD_32dp32b16xENS4_13SM90_TMA_LOADENS11_INS12_ILi1ELi4ELi3EEES15_NSS_INS5_IJS16_S1K_EEENS5_IJS1K_SC_EEEEEEENS4_39AutoVectorizingCopyWithAssumedAlignmentILi128EEENS4_14SM90_TMA_STOREES26_S28_S28_EEEvvEEEEvNT_6ParamsE,@function
        .size           _ZN7cutlass13device_kernelINS_4gemm6kernel13GemmUniversalIN4cute5tupleIJiiiiEEENS1_10collective13CollectiveMmaINS1_35MainloopSm100TmaUmmaWarpSpecializedILi13ELi2ELi4ENS5_IJNS4_1CILi2EEENSA_ILi1EEESC_EEEEENS5_IJNSA_ILi128EEESF_NSA_ILi64EEEEEENS_6half_tENS5_IJlSC_lEEESI_SJ_NS4_8TiledMMAINS4_8MMA_AtomIJNS4_26SM100_MMA_F16BF16_2x1SM_SSISI_SI_fLi128ELi128ELNS4_4UMMA5MajorE0ELSO_0ELNSN_7ScaleInE0ELSP_0EEEEEENS4_6LayoutINS5_IJSC_SC_SC_EEENS5_IJNSA_ILi0EEESU_SU_EEEEENS5_IJNS4_10UnderscoreESX_SX_EEEEENS4_18SM100_TMA_2SM_LOADENS4_14ComposedLayoutINS4_7SwizzleILi3ELi4ELi3EEENS4_18smem_ptr_flag_bitsILi16EEENSS_INS5_IJNSA_ILi8EEESG_EEENS5_IJSG_SC_EEEEEEEvNS4_8identityES10_S1A_vS1B_EENS_8epilogue10collective18CollectiveEpilogueINS1D_23Sm100TmaWarpSpecializedILi4ELi2ELi16ELb1ELb0EEEJNS5_IJSG_SF_SG_EEENS5_IJNSS_ISG_SC_EENSS_INS5_IJNSA_ILi16EEESB_EEENS5_IJSC_SG_EEEEEEEESI_SJ_SI_SJ_NS1D_6fusion15FusionCallbacksIS1H_NS1P_13LinCombEltActINS1D_6thread7SigmoidESI_fSI_fLNS_15FloatRoundStyleE2EEES1I_S1O_JEEENS4_5SM1004TMEM4LOAD26SM100_TMEM_LOAD_32dp32b16xENS4_13SM90_TMA_LOADENS11_INS12_ILi1ELi4ELi3EEES15_NSS_INS5_IJS16_S1K_EEENS5_IJS1K_SC_EEEEEEENS4_39AutoVectorizingCopyWithAssumedAlignmentILi128EEENS4_14SM90_TMA_STOREES26_S28_S28_EEEvvEEEEvNT_6ParamsE,(.L_x_262 - _ZN7cutlass13device_kernelINS_4gemm6kernel13GemmUniversalIN4cute5tupleIJiiiiEEENS1_10collective13CollectiveMmaINS1_35MainloopSm100TmaUmmaWarpSpecializedILi13ELi2ELi4ENS5_IJNS4_1CILi2EEENSA_ILi1EEESC_EEEEENS5_IJNSA_ILi128EEESF_NSA_ILi64EEEEEENS_6half_tENS5_IJlSC_lEEESI_SJ_NS4_8TiledMMAINS4_8MMA_AtomIJNS4_26SM100_MMA_F16BF16_2x1SM_SSISI_SI_fLi128ELi128ELNS4_4UMMA5MajorE0ELSO_0ELNSN_7ScaleInE0ELSP_0EEEEEENS4_6LayoutINS5_IJSC_SC_SC_EEENS5_IJNSA_ILi0EEESU_SU_EEEEENS5_IJNS4_10UnderscoreESX_SX_EEEEENS4_18SM100_TMA_2SM_LOADENS4_14ComposedLayoutINS4_7SwizzleILi3ELi4ELi3EEENS4_18smem_ptr_flag_bitsILi16EEENSS_INS5_IJNSA_ILi8EEESG_EEENS5_IJSG_SC_EEEEEEEvNS4_8identityES10_S1A_vS1B_EENS_8epilogue10collective18CollectiveEpilogueINS1D_23Sm100TmaWarpSpecializedILi4ELi2ELi16ELb1ELb0EEEJNS5_IJSG_SF_SG_EEENS5_IJNSS_ISG_SC_EENSS_INS5_IJNSA_ILi16EEESB_EEENS5_IJSC_SG_EEEEEEEESI_SJ_SI_SJ_NS1D_6fusion15FusionCallbacksIS1H_NS1P_13LinCombEltActINS1D_6thread7SigmoidESI_fSI_fLNS_15FloatRoundStyleE2EEES1I_S1O_JEEENS4_5SM1004TMEM4LOAD26SM100_TMEM_LOAD_32dp32b16xENS4_13SM90_TMA_LOADENS11_INS12_ILi1ELi4ELi3EEES15_NSS_INS5_IJS16_S1K_EEENS5_IJS1K_SC_EEEEEEENS4_39AutoVectorizingCopyWithAssumedAlignmentILi128EEENS4_14SM90_TMA_STOREES26_S28_S28_EEEvvEEEEvNT_6ParamsE)
        .other          _ZN7cutlass13device_kernelINS_4gemm6kernel13GemmUniversalIN4cute5tupleIJiiiiEEENS1_10collective13CollectiveMmaINS1_35MainloopSm100TmaUmmaWarpSpecializedILi13ELi2ELi4ENS5_IJNS4_1CILi2EEENSA_ILi1EEESC_EEEEENS5_IJNSA_ILi128EEESF_NSA_ILi64EEEEEENS_6half_tENS5_IJlSC_lEEESI_SJ_NS4_8TiledMMAINS4_8MMA_AtomIJNS4_26SM100_MMA_F16BF16_2x1SM_SSISI_SI_fLi128ELi128ELNS4_4UMMA5MajorE0ELSO_0ELNSN_7ScaleInE0ELSP_0EEEEEENS4_6LayoutINS5_IJSC_SC_SC_EEENS5_IJNSA_ILi0EEESU_SU_EEEEENS5_IJNS4_10UnderscoreESX_SX_EEEEENS4_18SM100_TMA_2SM_LOADENS4_14ComposedLayoutINS4_7SwizzleILi3ELi4ELi3EEENS4_18smem_ptr_flag_bitsILi16EEENSS_INS5_IJNSA_ILi8EEESG_EEENS5_IJSG_SC_EEEEEEEvNS4_8identityES10_S1A_vS1B_EENS_8epilogue10collective18CollectiveEpilogueINS1D_23Sm100TmaWarpSpecializedILi4ELi2ELi16ELb1ELb0EEEJNS5_IJSG_SF_SG_EEENS5_IJNSS_ISG_SC_EENSS_INS5_IJNSA_ILi16EEESB_EEENS5_IJSC_SG_EEEEEEEESI_SJ_SI_SJ_NS1D_6fusion15FusionCallbacksIS1H_NS1P_13LinCombEltActINS1D_6thread7SigmoidESI_fSI_fLNS_15FloatRoundStyleE2EEES1I_S1O_JEEENS4_5SM1004TMEM4LOAD26SM100_TMEM_LOAD_32dp32b16xENS4_13SM90_TMA_LOADENS11_INS12_ILi1ELi4ELi3EEES15_NSS_INS5_IJS16_S1K_EEENS5_IJS1K_SC_EEEEEEENS4_39AutoVectorizingCopyWithAssumedAlignmentILi128EEENS4_14SM90_TMA_STOREES26_S28_S28_EEEvvEEEEvNT_6ParamsE,@"STO_CUDA_ENTRY STV_DEFAULT"
_ZN7cutlass13device_kernelINS_4gemm6kernel13GemmUniversalIN4cute5tupleIJiiiiEEENS1_10collective13CollectiveMmaINS1_35MainloopSm100TmaUmmaWarpSpecializedILi13ELi2ELi4ENS5_IJNS4_1CILi2EEENSA_ILi1EEESC_EEEEENS5_IJNSA_ILi128EEESF_NSA_ILi64EEEEEENS_6half_tENS5_IJlSC_lEEESI_SJ_NS4_8TiledMMAINS4_8MMA_AtomIJNS4_26SM100_MMA_F16BF16_2x1SM_SSISI_SI_fLi128ELi128ELNS4_4UMMA5MajorE0ELSO_0ELNSN_7ScaleInE0ELSP_0EEEEEENS4_6LayoutINS5_IJSC_SC_SC_EEENS5_IJNSA_ILi0EEESU_SU_EEEEENS5_IJNS4_10UnderscoreESX_SX_EEEEENS4_18SM100_TMA_2SM_LOADENS4_14ComposedLayoutINS4_7SwizzleILi3ELi4ELi3EEENS4_18smem_ptr_flag_bitsILi16EEENSS_INS5_IJNSA_ILi8EEESG_EEENS5_IJSG_SC_EEEEEEEvNS4_8identityES10_S1A_vS1B_EENS_8epilogue10collective18CollectiveEpilogueINS1D_23Sm100TmaWarpSpecializedILi4ELi2ELi16ELb1ELb0EEEJNS5_IJSG_SF_SG_EEENS5_IJNSS_ISG_SC_EENSS_INS5_IJNSA_ILi16EEESB_EEENS5_IJSC_SG_EEEEEEEESI_SJ_SI_SJ_NS1D_6fusion15FusionCallbacksIS1H_NS1P_13LinCombEltActINS1D_6thread7SigmoidESI_fSI_fLNS_15FloatRoundStyleE2EEES1I_S1O_JEEENS4_5SM1004TMEM4LOAD26SM100_TMEM_LOAD_32dp32b16xENS4_13SM90_TMA_LOADENS11_INS12_ILi1ELi4ELi3EEES15_NSS_INS5_IJS16_S1K_EEENS5_IJS1K_SC_EEEEEEENS4_39AutoVectorizingCopyWithAssumedAlignmentILi128EEENS4_14SM90_TMA_STOREES26_S28_S28_EEEvvEEEEvNT_6ParamsE:
[----:B------:R-:W1:Y:S01]  /*0000*/  LDC R1, c[0x0][0x37c] ;  /* 0x0000df00ff017b82 */ /* 0x000e620000000800 */
[----:B------:R-:W2:Y:S01]  /*0010*/  S2R R77, SR_TID.X ;  /* 0x00000000004d7919 */ /* 0x000ea20000002100 */
[----:B------:R-:W3:Y:S06]  /*0020*/  LDCU.64 UR8, c[0x0][0x890] ;  /* 0x00011200ff0877ac */ /* 0x000eec0008000a00 */
[----:B------:R-:W4:Y:S01]  /*0030*/  S2UR UR37, SR_CgaCtaId ;  /* 0x00000000002579c3 */ /* 0x000f220000008800 */
[----:B------:R-:W-:Y:S02]  /*0040*/  PRMT R57, RZ, 0x7610, R57 ;  /* 0x00007610ff397816 */ /* 0x000fe40000000039 */
[----:B------:R-:W-:Y:S01]  /*0050*/  ELECT P0, URZ, PT ;  /* 0x0000000000ff782f */ /* 0x000fe20003800000 */
[----:B------:R-:W1:Y:S01]  /*0060*/  LDCU.64 UR38, c[0x0][0x358] ;  /* 0x00006b00ff2677ac */ /* 0x000e620008000a00 */
[----:B---3--:R-:W-:-:S04]  /*0070*/  UISETP.NE.U32.AND UP2, UPT, UR8, URZ, UPT ;  /* 0x000000ff0800728c */ /* 0x008fc8000bf45070 */
[----:B------:R-:W-:Y:S02]  /*0080*/  UISETP.NE.AND.EX UP2, UPT, UR9, URZ, UPT, UP2 ;  /* 0x000000ff0900728c */ /* 0x000fe4000bf45320 */
[----:B----4-:R-:W-:Y:S02]  /*0090*/  ULOP3.LUT UR5, UR37, 0x1, URZ, 0xc0, !UPT ;  /* 0x0000000125057892 */ /* 0x010fe4000f8ec0ff */
[----:B------:R-:W-:Y:S01]  /*00a0*/  ULOP3.LUT UR4, UR37, 0x1, URZ, 0x3c, !UPT ;  /* 0x0000000125047892 */ /* 0x000fe2000f8e3cff */
[----:B--2---:R-:W-:-:S05]  /*00b0*/  SHF.R.U32.HI R78, RZ, 0x5, R77 ;  /* 0x00000005ff4e7819 */ /* 0x004fca000001164d */
[----:B------:R-:W2:Y:S02]  /*00c0*/  SHFL.IDX PT, R0, R78, RZ, 0x1f ;  /* 0x00001fff4e007589 */ /* 0x000ea400000e0000 */
[----:B--2---:R-:W-:Y:S01]  /*00d0*/  R2UR UR10, R0 ;  /* 0x00000000000a72ca */ /* 0x004fe200000e0000 */
[----:B-1----:R-:W-:Y:S05]  /*00e0*/  BRA.U UP2, `(.L_x_0) ;  /* 0x00000001022c7547 */ /* 0x002fea000b800000 */
[----:B------:R-:W1:Y:S02]  /*00f0*/  LDCU.64 UR6, c[0x0][0x888] ;  /* 0x00011100ff0677ac */ /* 0x000e640008000a00 */
[----:B-1----:R-:W-:-:S04]  /*0100*/  UISETP.NE.U32.AND UP0, UPT, UR6, URZ, UPT ;  /* 0x000000ff0600728c */ /* 0x002fc8000bf05070 */
[----:B------:R-:W-:-:S09]  /*0110*/  UISETP.NE.AND.EX UP0, UPT, UR7, URZ, UPT, UP0 ;  /* 0x000000ff0700728c */ /* 0x000fd2000bf05300 */
[----:B------:R-:W-:Y:S05]  /*0120*/  BRA.U !UP0, `(.L_x_1) ;  /* 0x0000000108107547 */ /* 0x000fea000b800000 */
[----:B------:R-:W1:Y:S02]  /*0130*/  LDC.64 R36, c[0x0][0x888] ;  /* 0x00022200ff247b82 */ /* 0x000e640000000a00 */
[----:B-1----:R1:W5:Y:S01]  /*0140*/  LDG.E R36, desc[UR38][R36.64] ;  /* 0x0000002624247981 */ /* 0x002362000c1e1900 */
[----:B------:R-:W-:Y:S01]  /*0150*/  HFMA2 R57, -RZ, RZ, 0, 5.9604644775390625e-08 ;  /* 0x00000001ff397431 */ /* 0x000fe200000001ff */
[----:B------:R-:W-:Y:S05]  /*0160*/  BRA `(.L_x_0) ;  /* 0x00000000000c7947 */ /* 0x000fea0003800000 */
.L_x_1:
[----:B------:R-:W1:Y:S01]  /*0170*/  LDCU UR6, c[0x0][0x880] ;  /* 0x00011000ff0677ac */ /* 0x000e620008000800 */
[----:B------:R-:W-:Y:S01]  /*0180*/  HFMA2 R57, -RZ, RZ, 0, 5.9604644775390625e-08 ;  /* 0x00000001ff397431 */ /* 0x000fe200000001ff */
[----:B-1----:R-:W-:-:S07]  /*0190*/  MOV R36, UR6 ;  /* 0x0000000600247c02 */ /* 0x002fce0008000f00 */
.L_x_0:
[----:B------:R-:W2:Y:S02]  /*01a0*/  LDCU.64 UR6, c[0x0][0x8b0] ;  /* 0x00011600ff0677ac */ /* 0x000ea40008000a00 */
[----:B--2---:R-:W-:-:S04]  /*01b0*/  UISETP.NE.U32.AND UP0, UPT, UR6, URZ, UPT ;  /* 0x000000ff0600728c */ /* 0x004fc8000bf05070 */
[----:B------:R-:W-:-:S09]  /*01c0*/  UISETP.NE.AND.EX UP0, UPT, UR7, URZ, UPT, UP0 ;  /* 0x000000ff0700728c */ /* 0x000fd2000bf05300 */
[----:B------:R-:W-:Y:S05]  /*01d0*/  BRA.U UP0, `(.L_x_2) ;  /* 0x0000000100247547 */ /* 0x000fea000b800000 */
[----:B------:R-:W2:Y:S02]  /*01e0*/  LDCU.64 UR6, c[0x0][0x8a8] ;  /* 0x00011500ff0677ac */ /* 0x000ea40008000a00 */
[----:B--2---:R-:W-:-:S04]  /*01f0*/  UISETP.NE.U32.AND UP0, UPT, UR6, URZ, UPT ;  /* 0x000000ff0600728c */ /* 0x004fc8000bf05070 */
[----:B------:R-:W-:-:S09]  /*0200*/  UISETP.NE.AND.EX UP0, UPT, UR7, URZ, UPT, UP0 ;  /* 0x000000ff0700728c */ /* 0x000fd2000bf05300 */
[----:B------:R-:W-:Y:S05]  /*0210*/  BRA.U !UP0, `(.L_x_3) ;  /* 0x00000001080c7547 */ /* 0x000fea000b800000 */
[----:B------:R-:W2:Y:S02]  /*0220*/  LDC.64 R28, c[0x0][0x8a8] ;  /* 0x00022a00ff1c7b82 */ /* 0x000ea40000000a00 */
[----:B--2---:R2:W5:Y:S01]  /*0230*/  LDG.E R28, desc[UR38][R28.64] ;  /* 0x000000261c1c7981 */ /* 0x004562000c1e1900 */
[----:B------:R-:W-:Y:S05]  /*0240*/  BRA `(.L_x_2) ;  /* 0x0000000000087947 */ /* 0x000fea0003800000 */
.L_x_3:
[----:B------:R-:W2:Y:S02]  /*0250*/  LDCU UR6, c[0x0][0x8a0] ;  /* 0x00011400ff0677ac */ /* 0x000ea40008000800 */
[----:B--2---:R-:W-:Y:S02]  /*0260*/  MOV R28, UR6 ;  /* 0x00000006001c7c02 */ /* 0x004fe40008000f00 */
.L_x_2:
[----:B------:R-:W-:Y:S01]  /*0270*/  IMAD.U32 R0, RZ, RZ, UR10 ;  /* 0x0000000aff007e24 */ /* 0x000fe2000f8e00ff */
[----:B------:R-:W-:Y:S04]  /*0280*/  BSSY.RECONVERGENT B0, `(.L_x_4) ;  /* 0x000000c000007945 */ /* 0x000fe80003800200 */
[C---:B------:R-:W-:Y:S02]  /*0290*/  ISETP.NE.OR P2, PT, R0.reuse, 0x1, !P0 ;  /* 0x000000010000780c */ /* 0x040fe40004745670 */
[----:B------:R-:W-:-:S11]  /*02a0*/  ISETP.NE.OR P1, PT, R0, 0x3, !P0 ;  /* 0x000000030000780c */ /* 0x000fd60004725670 */
[----:B------:R-:W-:Y:S05]  /*02b0*/  @P2 BRA `(.L_x_5) ;  /* 0x0000000000202947 */ /* 0x000fea0003800000 */
[----:B------:R-:W3:Y:S02]  /*02c0*/  LDCU.64 UR6, c[0x0][0x348] ;  /* 0x00006900ff0677ac */ /* 0x000ee40008000a00 */
[----:B---3--:R-:W-:Y:S02]  /*02d0*/  UIADD3 UR12, UP1, UPT, UR6, 0x80, URZ ;  /* 0x00000080060c7890 */ /* 0x008fe4000ff3e0ff */
[----:B------:R-:W-:Y:S02]  /*02e0*/  UIADD3 UR6, UP0, UPT, UR6, 0x180, URZ ;  /* 0x0000018006067890 */ /* 0x000fe4000ff1e0ff */
[----:B------:R-:W-:Y:S02]  /*02f0*/  UIADD3.X UR13, UPT, UPT, URZ, UR7, URZ, UP1, !UPT ;  /* 0x00000007ff0d7290 */ /* 0x000fe40008ffe4ff */
[----:B------:R-:W-:-:S07]  /*0300*/  UIADD3.X UR7, UPT, UPT, URZ, UR7, URZ, UP0, !UPT ;  /* 0x00000007ff077290 */ /* 0x000fce00087fe4ff */
[----:B------:R3:W-:Y:S02]  /*0310*/  UTMACCTL.PF [UR12] ;  /* 0x000000000c0079b9 */ /* 0x0007e40008040000 */
[----:B------:R3:W-:Y:S02]  /*0320*/  UTMACCTL.PF [UR6] ;  /* 0x00000000060079b9 */ /* 0x0007e40008040000 */
[----:B---3--:R-:W-:Y:S01]  /*0330*/  NOP ;  /* 0x0000000000007918 */ /* 0x008fe20000000000 */
.L_x_5:
[----:B------:R-:W-:Y:S05]  /*0340*/  BSYNC.RECONVERGENT B0 ;  /* 0x0000000000007941 */ /* 0x000fea0003800200 */
.L_x_4:
[----:B------:R-:W-:Y:S04]  /*0350*/  BSSY.RECONVERGENT B0, `(.L_x_6) ;  /* 0x000000a000007945 */ /* 0x000fe80003800200 */
        /* <DEDUP_REMOVED lines=9> */
.L_x_7:
[----:B------:R-:W-:Y:S05]  /*03f0*/  BSYNC.RECONVERGENT B0 ;  /* 0x0000000000007941 */ /* 0x000fea0003800200 */
.L_x_6:
[----:B------:R-:W3:Y:S01]  /*0400*/  LDCU.64 UR6, c[0x0][0x888] ;  /* 0x00011100ff0677ac */ /* 0x000ee20008000a00 */
[----:B------:R-:W-:Y:S02]  /*0410*/  UISETP.EQ.U32.AND UP1, UPT, UR8, URZ, UPT ;  /* 0x000000ff0800728c */ /* 0x000fe4000bf22070 */
[----:B------:R-:W-:Y:S02]  /*0420*/  UPLOP3.LUT UP5, UPT, UPT, UPT, UPT, 0x40, 0x4 ;  /* 0x000000000004789c */ /* 0x000fe40003fae870 */
[----:B---3--:R-:W-:-:S04]  /*0430*/  UISETP.NE.U32.AND UP0, UPT, UR6, URZ, UPT ;  /* 0x000000ff0600728c */ /* 0x008fc8000bf05070 */
[----:B------:R-:W-:-:S04]  /*0440*/  UISETP.NE.AND.EX UP0, UPT, UR7, URZ, UPT, UP0 ;  /* 0x000000ff0700728c */ /* 0x000fc8000bf05300 */
[----:B------:R-:W-:-:S04]  /*0450*/  UISETP.EQ.OR.EX UP3, UPT, UR9, URZ, !UP0, UP1 ;  /* 0x000000ff0900728c */ /* 0x000fc8000c762710 */
[----:B------:R-:W-:-:S05]  /*0460*/  UP2UR UR45, UPR, URZ, 0x8 ;  /* 0x00000008ff2d7883 */ /* 0x000fca0008000000 */
[----:B------:R-:W-:Y:S07]  /*0470*/  BRA.U !UP3, `(.L_x_8) ;  /* 0x000000010b147547 */ /* 0x000fee000b800000 */
[----:B------:R-:W-:Y:S01]  /*0480*/  PLOP3.LUT P2, PT, PT, PT, UP2, 0x80, 0x8 ;  /* 0x000000000008781c */ /* 0x000fe20003f4f028 */
[----:B------:R-:W-:-:S12]  /*0490*/  UPLOP3.LUT UP5, UPT, UPT, UPT, UP0, 0x40, 0x4 ;  /* 0x000000000004789c */ /* 0x000fd80003fae800 */
[----:B-----5:R-:W-:-:S13]  /*04a0*/  @!P2 FSETP.EQ.AND P1, PT, R36, RZ, PT ;  /* 0x000000ff2400a20b */ /* 0x020fda0003f22000 */
[----:B------:R-:W-:Y:S01]  /*04b0*/  @!P2 VOTEU.ANY UP1, P1 ;  /* 0x0000000000ffa886 */ /* 0x000fe20000820100 */
[----:B------:R-:W-:-:S11]  /*04c0*/  @!UP2 UPLOP3.LUT UP5, UPT, UPT, UPT, UP1, 0x80, 0x8 ;  /* 0x000000000008a89c */ /* 0x000fd60003faf010 */
.L_x_8:
[----:B------:R-:W3:Y:S01]  /*04d0*/  SHFL.IDX PT, R0, R78, RZ, 0x1f ;  /* 0x00001fff4e007589 */ /* 0x000ee200000e0000 */
[----:B------:R-:W-:-:S04]  /*04e0*/  UISETP.NE.AND UP1, UPT, UR10, 0x2, UPT ;  /* 0x000000020a00788c */ /* 0x000fc8000bf25270 */
[----:B------:R-:W-:Y:S02]  /*04f0*/  UISETP.EQ.AND UP2, UPT, UR5, URZ, !UP1 ;  /* 0x000000ff0500728c */ /* 0x000fe4000cf42270 */
[----:B------:R-:W-:-:S04]  /*0500*/  USEL UR6, URZ, 0x1, UP1 ;  /* 0x00000001ff067887 */ /* 0x000fc80008800000 */
[----:B------:R-:W-:Y:S02]  /*0510*/  PLOP3.LUT P5, PT, P0, PT, UP2, 0x80, 0x8 ;  /* 0x000000000008781c */ /* 0x000fe400007af028 */
[----:B---3--:R-:W-:-:S13]  /*0520*/  ISETP.NE.AND P1, PT, R0, RZ, PT ;  /* 0x000000ff0000720c */ /* 0x008fda0003f25270 */
[----:B------:R-:W-:Y:S05]  /*0530*/  @P1 BRA `(.L_x_9) ;  /* 0x0000000000981947 */ /* 0x000fea0003800000 */
[----:B------:R-:W-:Y:S01]  /*0540*/  ELECT P1, URZ, PT ;  /* 0x0000000000ff782f */ /* 0x000fe20003820000 */
[----:B------:R-:W-:-:S12]  /*0550*/  BSSY.RECONVERGENT B0, `(.L_x_9) ;  /* 0x0000024000007945 */ /* 0x000fd80003800200 */
[----:B------:R-:W-:Y:S05]  /*0560*/  @!P1 BRA `(.L_x_10) ;  /* 0x0000000000889947 */ /* 0x000fea0003800000 */
[----:B------:R-:W-:Y:S01]  /*0570*/  UMOV UR8, 0x400 ;  /* 0x0000040000087882 */ /* 0x000fe20000000000 */
[----:B------:R-:W-:Y:S01]  /*0580*/  UMOV UR7, 0x1 ;  /* 0x0000000100077882 */ /* 0x000fe20000000000 */
[----:B------:R-:W-:Y:S02]  /*0590*/  ULEA UR8, UR37, UR8, 0x18 ;  /* 0x0000000825087291 */ /* 0x000fe4000f8ec0ff */
[----:B------:R-:W-:-:S04]  /*05a0*/  UIADD3 UR12, UPT, UPT, -UR7, 0x100000, URZ ;  /* 0x00100000070c7890 */ /* 0x000fc8000fffe1ff */
[----:B------:R-:W-:Y:S02]  /*05b0*/  USHF.L.U32 UR13, UR12, 0xb, URZ ;  /* 0x0000000b0c0d7899 */ /* 0x000fe400080006ff */
[----:B------:R-:W-:Y:S01]  /*05c0*/  USHF.L.U32 UR12, UR12, 0x1, URZ ;  /* 0x000000010c0c7899 */ /* 0x000fe200080006ff */
[----:B------:R-:W3:Y:S11]  /*05d0*/  FENCE.VIEW.ASYNC.S ;  /* 0x00000000000073c6 */ /* 0x000ef60000000000 */
[----:B---3--:R3:W4:Y:S01]  /*05e0*/  SYNCS.EXCH.64 URZ, [UR8], UR12 ;  /* 0x0000000c08ff75b2 */ /* 0x0087220008000100 */
[----:B------:R3:W1:Y:S01]  /*05f0*/  SYNCS.EXCH.64 URZ, [UR8+0x68], UR12 ;  /* 0x0000680c08ff75b2 */ /* 0x0006620008000100 */
        /* <DEDUP_REMOVED lines=23> */
[----:B------:R3:W1:Y:S02]  /*0770*/  SYNCS.EXCH.64 URZ, [UR8+0xc8], UR12 ;  /* 0x0000c80c08ff75b2 */ /* 0x0006640008000100 */
[----:B---34-:R-:W-:Y:S01]  /*0780*/  NOP ;  /* 0x0000000000007918 */ /* 0x018fe20000000000 */
.L_x_10:
[----:B------:R-:W-:Y:S05]  /*0790*/  BSYNC.RECONVERGENT B0 ;  /* 0x0000000000007941 */ /* 0x000fea0003800200 */
.L_x_9:
[----:B------:R-:W3:Y:S01]  /*07a0*/  SHFL.IDX PT, R0, R78, RZ, 0x1f ;  /* 0x00001fff4e007589 */ /* 0x000ee200000e0000 */
[----:B------:R-:W-:Y:S01]  /*07b0*/  NOP ;  /* 0x0000000000007918 */ /* 0x000fe20000000000 */
[----:B---3--:R-:W-:-:S13]  /*07c0*/  ISETP.NE.AND P1, PT, R0, 0x1, PT ;  /* 0x000000010000780c */ /* 0x008fda0003f25270 */
[----:B------:R-:W-:Y:S05]  /*07d0*/  @P1 BRA `(.L_x_11) ;  /* 0x0000000000541947 */ /* 0x000fea0003800000 */
[----:B------:R-:W-:Y:S01]  /*07e0*/  UMOV UR9, 0x400 ;  /* 0x0000040000097882 */ /* 0x000fe20000000000 */
[----:B------:R-:W-:Y:S01]  /*07f0*/  UMOV UR8, 0x20 ;  /* 0x0000002000087882 */ /* 0x000fe20000000000 */
[----:B------:R-:W-:Y:S01]  /*0800*/  UMOV UR7, 0x80 ;  /* 0x0000008000077882 */ /* 0x000fe20000000000 */
[----:B------:R-:W-:Y:S02]  /*0810*/  ULEA UR9, UR37, UR9, 0x18 ;  /* 0x0000000925097291 */ /* 0x000fe4000f8ec0ff */
[----:B------:R-:W-:-:S04]  /*0820*/  UIADD3 UR12, UPT, UPT, -UR8, 0x100000, URZ ;  /* 0x00100000080c7890 */ /* 0x000fc8000fffe1ff */
[----:B------:R-:W-:Y:S02]  /*0830*/  USHF.L.U32 UR13, UR12, 0xb, URZ ;  /* 0x0000000b0c0d7899 */ /* 0x000fe400080006ff */
[----:B------:R-:W-:Y:S02]  /*0840*/  USHF.L.U32 UR12, UR12, 0x1, URZ ;  /* 0x000000010c0c7899 */ /* 0x000fe400080006ff */
[----:B------:R-:W-:-:S04]  /*0850*/  UIADD3 UR14, UPT, UPT, -UR7, 0x100000, URZ ;  /* 0x00100000070e7890 */ /* 0x000fc8000fffe1ff */
[----:B------:R-:W-:Y:S02]  /*0860*/  USHF.L.U32 UR15, UR14, 0xb, URZ ;  /* 0x0000000b0e0f7899 */ /* 0x000fe400080006ff */
[----:B------:R-:W-:Y:S01]  /*0870*/  USHF.L.U32 UR14, UR14, 0x1, URZ ;  /* 0x000000010e0e7899 */ /* 0x000fe200080006ff */
[----:B------:R-:W-:Y:S01]  /*0880*/  ELECT P1, URZ, PT ;  /* 0x0000000000ff782f */ /* 0x000fe20003820000 */
[----:B------:R-:W3:Y:S02]  /*0890*/  FENCE.VIEW.ASYNC.S ;  /* 0x00000000000073c6 */ /* 0x000ee40000000000 */
[----:B---3--:R3:W4:Y:S08]  /*08a0*/  SYNCS.EXCH.64 URZ, [UR9+0xd0], UR12 ;  /* 0x0000d00c09ff75b2 */ /* 0x0087300008000100 */
[----:B------:R3:W1:Y:S01]  /*08b0*/  SYNCS.EXCH.64 URZ, [UR9+0xf0], UR14 ;  /* 0x0000f00e09ff75b2 */ /* 0x0006620008000100 */
[----:B------:R3:W1:Y:S01]  /*08c0*/  SYNCS.EXCH.64 URZ, [UR9+0xd8], UR12 ;  /* 0x0000d80c09ff75b2 */ /* 0x0006620008000100 */
[----:B------:R3:W1:Y:S01]  /*08d0*/  SYNCS.EXCH.64 URZ, [UR9+0xf8], UR14 ;  /* 0x0000f80e09ff75b2 */ /* 0x0006620008000100 */
[----:B------:R3:W1:Y:S01]  /*08e0*/  SYNCS.EXCH.64 URZ, [UR9+0xe0], UR12 ;  /* 0x0000e00c09ff75b2 */ /* 0x0006620008000100 */
[----:B------:R3:W1:Y:S01]  /*08f0*/  SYNCS.EXCH.64 URZ, [UR9+0x100], UR14 ;  /* 0x0001000e09ff75b2 */ /* 0x0006620008000100 */
[----:B------:R3:W1:Y:S01]  /*0900*/  SYNCS.EXCH.64 URZ, [UR9+0xe8], UR12 ;  /* 0x0000e80c09ff75b2 */ /* 0x0006620008000100 */
[----:B------:R3:W1:Y:S01]  /*0910*/  SYNCS.EXCH.64 URZ, [UR9+0x108], UR14 ;  /* 0x0001080e09ff75b2 */ /* 0x0006620008000100 */
[----:B------:R-:W-:Y:S01]  /*0920*/  NOP ;  /* 0x0000000000007918 */ /* 0x000fe20000000000 */
.L_x_11:
[----:B------:R-:W2:Y:S01]  /*0930*/  SHFL.IDX PT, R0, R78, RZ, 0x1f ;  /* 0x00001fff4e007589 */ /* 0x000ea200000e0000 */
[----:B------:R-:W-:Y:S01]  /*0940*/  NOP ;  /* 0x0000000000007918 */ /* 0x000fe20000000000 */
[----:B--2---:R-:W-:-:S13]  /*0950*/  ISETP.NE.AND P1, PT, R0, 0x3, PT ;  /* 0x000000030000780c */ /* 0x004fda0003f25270 */
[----:B------:R-:W-:Y:S05]  /*0960*/  @P1 BRA `(.L_x_12) ;  /* 0x00000000002c1947 */ /* 0x000fea0003800000 */
[----:B------:R-:W-:Y:S01]  /*0970*/  UMOV UR8, 0x400 ;  /* 0x0000040000087882 */ /* 0x000fe20000000000 */
[----:B------:R-:W-:Y:S01]  /*0980*/  UMOV UR7, 0x20 ;  /* 0x0000002000077882 */ /* 0x000fe20000000000 */
[----:B------:R-:W-:Y:S02]  /*0990*/  ULEA UR8, UR37, UR8, 0x18 ;  /* 0x0000000825087291 */ /* 0x000fe4000f8ec0ff */
[----:B---3--:R-:W-:-:S04]  /*09a0*/  UIADD3 UR12, UPT, UPT, -UR7, 0x100000, URZ ;  /* 0x00100000070c7890 */ /* 0x008fc8000fffe1ff */
[----:B------:R-:W-:Y:S02]  /*09b0*/  USHF.L.U32 UR13, UR12, 0xb, URZ ;  /* 0x0000000b0c0d7899 */ /* 0x000fe400080006ff */
[----:B------:R-:W-:Y:S01]  /*09c0*/  USHF.L.U32 UR12, UR12, 0x1, URZ ;  /* 0x000000010c0c7899 */ /* 0x000fe200080006ff */
[----:B------:R-:W-:Y:S01]  /*09d0*/  ELECT P1, URZ, PT ;  /* 0x0000000000ff782f */ /* 0x000fe20003820000 */
[----:B------:R-:W2:Y:S10]  /*09e0*/  FENCE.VIEW.ASYNC.S ;  /* 0x00000000000073c6 */ /* 0x000eb40000000000 */
[----:B--2---:R2:W3:Y:S01]  /*09f0*/  SYNCS.EXCH.64 URZ, [UR8+0x110], UR12 ;  /* 0x0001100c08ff75b2 */ /* 0x0044e20008000100 */
[----:B------:R2:W1:Y:S01]  /*0a00*/  SYNCS.EXCH.64 URZ, [UR8+0x118], UR12 ;  /* 0x0001180c08ff75b2 */ /* 0x0004620008000100 */
[----:B------:R-:W-:Y:S01]  /*0a10*/  NOP ;  /* 0x0000000000007918 */ /* 0x000fe20000000000 */
.L_x_12:
[----:B------:R-:W4:Y:S01]  /*0a20*/  SHFL.IDX PT, R0, R78, RZ, 0x1f ;  /* 0x00001fff4e007589 */ /* 0x000f2200000e0000 */
[----:B------:R-:W-:Y:S01]  /*0a30*/  NOP ;  /* 0x0000000000007918 */ /* 0x000fe20000000000 */
[----:B----4-:R-:W-:-:S13]  /*0a40*/  ISETP.NE.AND P1, PT, R0, 0x4, PT ;  /* 0x000000040000780c */ /* 0x010fda0003f25270 */
[----:B------:R-:W-:Y:S05]  /*0a50*/  @P1 BRA `(.L_x_13) ;  /* 0x0000000000481947 */ /* 0x000fea0003800000 */
[----:B---3--:R-:W-:Y:S01]  /*0a60*/  UMOV UR9, 0x1a0 ;  /* 0x000001a000097882 */ /* 0x008fe20000000000 */
[----:B--2---:R-:W-:Y:S01]  /*0a70*/  UMOV UR8, 0x400 ;  /* 0x0000040000087882 */ /* 0x004fe20000000000 */
[----:B------:R-:W-:Y:S01]  /*0a80*/  USEL UR9, UR9, 0x1e0, UP5 ;  /* 0x000001e009097887 */ /* 0x000fe2000a800000 */
        /* <DEDUP_REMOVED lines=9> */
[----:B------:R-:W2:Y:S02]  /*0b20*/  FENCE.VIEW.ASYNC.S ;  /* 0x00000000000073c6 */ /* 0x000ea40000000000 */
[----:B--2---:R4:W2:Y:S08]  /*0b30*/  SYNCS.EXCH.64 URZ, [UR8+0x120], UR12 ;  /* 0x0001200c08ff75b2 */ /* 0x0048b00008000100 */
[----:B------:R4:W3:Y:S01]  /*0b40*/  SYNCS.EXCH.64 URZ, [UR8+0x130], UR14 ;  /* 0x0001300e08ff75b2 */ /* 0x0008e20008000100 */
[----:B------:R4:W1:Y:S01]  /*0b50*/  SYNCS.EXCH.64 URZ, [UR8+0x128], UR12 ;  /* 0x0001280c08ff75b2 */ /* 0x0008620008000100 */
[----:B------:R4:W1:Y:S02]  /*0b60*/  SYNCS.EXCH.64 URZ, [UR8+0x138], UR14 ;  /* 0x0001380e08ff75b2 */ /* 0x0008640008000100 */
[----:B----4-:R-:W-:Y:S01]  /*0b70*/  NOP ;  /* 0x0000000000007918 */ /* 0x010fe20000000000 */
.L_x_13:
[----:B------:R-:W4:Y:S01]  /*0b80*/  SHFL.IDX PT, R0, R78, RZ, 0x1f ;  /* 0x00001fff4e007589 */ /* 0x000f2200000e0000 */
[----:B------:R-:W-:Y:S01]  /*0b90*/  NOP ;  /* 0x0000000000007918 */ /* 0x000fe20000000000 */
[----:B----4-:R-:W-:-:S13]  /*0ba0*/  ISETP.NE.AND P1, PT, R0, 0x5, PT ;  /* 0x000000050000780c */ /* 0x010fda0003f25270 */
[----:B------:R-:W-:Y:S05]  /*0bb0*/  @P1 BRA `(.L_x_14) ;  /* 0x0000000000541947 */ /* 0x000fea0003800000 */
[----:B---3--:R-:W-:Y:S01]  /*0bc0*/  UMOV UR9, 0x400 ;  /* 0x0000040000097882 */ /* 0x008fe20000000000 */
[----:B--2---:R-:W-:Y:S01]  /*0bd0*/  UMOV UR8, 0x1 ;  /* 0x0000000100087882 */ /* 0x004fe20000000000 */
        /* <DEDUP_REMOVED lines=13> */
[----:B------:R4:W1:Y:S01]  /*0cb0*/  SYNCS.EXCH.64 URZ, [UR9+0x168], UR14 ;  /* 0x0001680e09ff75b2 */ /* 0x0008620008000100 */
[----:B------:R4:W1:Y:S01]  /*0cc0*/  SYNCS.EXCH.64 URZ, [UR9+0x150], UR12 ;  /* 0x0001500c09ff75b2 */ /* 0x0008620008000100 */
[----:B------:R4:W1:Y:S01]  /*0cd0*/  SYNCS.EXCH.64 URZ, [UR9+0x170], UR14 ;  /* 0x0001700e09ff75b2 */ /* 0x0008620008000100 */
[----:B------:R4:W1:Y:S01]  /*0ce0*/  SYNCS.EXCH.64 URZ, [UR9+0x158], UR12 ;  /* 0x0001580c09ff75b2 */ /* 0x0008620008000100 */
[----:B------:R4:W1:Y:S02]  /*0cf0*/  SYNCS.EXCH.64 URZ, [UR9+0x178], UR14 ;  /* 0x0001780e09ff75b2 */ /* 0x0008640008000100 */
[----:B----4-:R-:W-:Y:S01]  /*0d00*/  NOP ;  /* 0x0000000000007918 */ /* 0x010fe20000000000 */
.L_x_14:
[----:B------:R-:W4:Y:S01]  /*0d10*/  SHFL.IDX PT, R0, R78, RZ, 0x1f ;  /* 0x00001fff4e007589 */ /* 0x000f2200000e0000 */
[----:B------:R-:W-:Y:S01]  /*0d20*/  ISETP.NE.OR P0, PT, RZ, UR10, !P0 ;  /* 0x0000000aff007c0c */ /* 0x000fe2000c705670 */
[----:B------:R-:W-:Y:S01]  /*0d30*/  NOP ;  /* 0x0000000000007918 */ /* 0x000fe20000000000 */
[----:B----4-:R-:W-:-:S13]  /*0d40*/  ISETP.NE.AND P1, PT, R0, 0x3, PT ;  /* 0x000000030000780c */ /* 0x010fda0003f25270 */
[----:B------:R-:W-:Y:S05]  /*0d50*/  @P1 BRA `(.L_x_15) ;  /* 0x0000000000341947 */ /* 0x000fea0003800000 */
[----:B--2---:R-:W-:Y:S01]  /*0d60*/  UMOV UR8, 0x400 ;  /* 0x0000040000087882 */ /* 0x004fe20000000000 */
[----:B------:R-:W-:Y:S01]  /*0d70*/  UMOV UR7, 0x20 ;  /* 0x0000002000077882 */ /* 0x000fe20000000000 */
[----:B------:R-:W-:Y:S02]  /*0d80*/  ULEA UR8, UR37, UR8, 0x18 ;  /* 0x0000000825087291 */ /* 0x000fe4000f8ec0ff */
[----:B---3--:R-:W-:-:S04]  /*0d90*/  UIADD3 UR12, UPT, UPT, -UR7, 0x100000, URZ ;  /* 0x00100000070c7890 */ /* 0x008fc8000fffe1ff */
[----:B------:R-:W-:Y:S02]  /*0da0*/  USHF.L.U32 UR13, UR12, 0xb, URZ ;  /* 0x0000000b0c0d7899 */ /* 0x000fe400080006ff */
[----:B------:R-:W-:Y:S01]  /*0db0*/  USHF.L.U32 UR12, UR12, 0x1, URZ ;  /* 0x000000010c0c7899 */ /* 0x000fe200080006ff */
[----:B------:R-:W-:Y:S01]  /*0dc0*/  ELECT P1, URZ, PT ;  /* 0x0000000000ff782f */ /* 0x000fe20003820000 */
[----:B------:R-:W2:Y:S10]  /*0dd0*/  FENCE.VIEW.ASYNC.S ;  /* 0x00000000000073c6 */ /* 0x000eb40000000000 */
[----:B--2---:R4:W2:Y:S01]  /*0de0*/  SYNCS.EXCH.64 URZ, [UR8+0x180], UR12 ;  /* 0x0001800c08ff75b2 */ /* 0x0048a20008000100 */
[----:B------:R4:W3:Y:S01]  /*0df0*/  SYNCS.EXCH.64 URZ, [UR8+0x190], UR12 ;  /* 0x0001900c08ff75b2 */ /* 0x0008e20008000100 */
[----:B------:R4:W1:Y:S01]  /*0e00*/  SYNCS.EXCH.64 URZ, [UR8+0x188], UR12 ;  /* 0x0001880c08ff75b2 */ /* 0x0008620008000100 */
[----:B------:R4:W1:Y:S02]  /*0e10*/  SYNCS.EXCH.64 URZ, [UR8+0x198], UR12 ;  /* 0x0001980c08ff75b2 */ /* 0x0008640008000100 */
[----:B----4-:R-:W-:Y:S01]  /*0e20*/  NOP ;  /* 0x0000000000007918 */ /* 0x010fe20000000000 */
.L_x_15:
[----:B------:R-:W-:Y:S01]  /*0e30*/  VOTEU.ALL UP1, P0 ;  /* 0x0000000000ff7886 */ /* 0x000fe20000020000 */
[----:B--2---:R-:W2:Y:S01]  /*0e40*/  LDCU UR8, c[0x0][0x36c] ;  /* 0x00006d80ff0877ac */ /* 0x004ea20008000800 */
[----:B------:R-:W-:Y:S01]  /*0e50*/  NOP ;  /* 0x0000000000007918 */ /* 0x000fe20000000000 */
[----:B------:R-:W-:Y:S01]  /*0e60*/  LOP3.LUT R10, R77, 0x1f, RZ, 0xc0, !PT ;  /* 0x0000001f4d0a7812 */ /* 0x000fe200078ec0ff */
[----:B---3--:R-:W-:Y:S01]  /*0e70*/  UMOV UR12, 0x20 ;  /* 0x00000020000c7882 */ /* 0x008fe20000000000 */
[----:B------:R-:W-:Y:S01]  /*0e80*/  @!UP1 UMOV UR7, 0x400 ;  /* 0x0000040000079882 */ /* 0x000fe20000000000 */
[----:B------:R-:W-:-:S04]  /*0e90*/  @!UP1 UIADD3 UR12, UPT, UPT, -UR12, 0x100000, URZ ;  /* 0x001000000c0c9890 */ /* 0x000fc8000fffe1ff */
[----:B------:R-:W-:Y:S02]  /*0ea0*/  @!UP1 USHF.L.U32 UR13, UR12, 0xb, URZ ;  /* 0x0000000b0c0d9899 */ /* 0x000fe400080006ff */
[----:B------:R-:W-:Y:S02]  /*0eb0*/  @!UP1 USHF.L.U32 UR12, UR12, 0x1, URZ ;  /* 0x000000010c0c9899 */ /* 0x000fe400080006ff */
[----:B------:R-:W-:Y:S01]  /*0ec0*/  @!UP1 ULEA UR7, UR37, UR7, 0x18 ;  /* 0x0000000725079291 */ /* 0x000fe2000f8ec0ff */
[----:B------:R-:W-:Y:S01]  /*0ed0*/  VOTEU.ALL UP1, P0 ;  /* 0x0000000000ff7886 */ /* 0x000fe20000020000 */
[----:B------:R-:W-:Y:S01]  /*0ee0*/  UISETP.NE.AND UP4, UPT, UR10, URZ, UPT ;  /* 0x000000ff0a00728c */ /* 0x000fe2000bf85270 */
[----:B------:R-:W3:Y:S09]  /*0ef0*/  FENCE.VIEW.ASYNC.S ;  /* 0x00000000000073c6 */ /* 0x000ef20000000000 */
[----:B---3--:R3:W4:Y:S01]  /*0f00*/  @!UP1 SYNCS.EXCH.64 URZ, [UR7+0x1a0], UR12 ;  /* 0x0001a00c07ff95b2 */ /* 0x0087220008000100 */
[----:B--2---:R-:W-:-:S09]  /*0f10*/  UISETP.EQ.U32.AND UP1, UPT, UR8, 0x1, UPT ;  /* 0x000000010800788c */ /* 0x004fd2000bf22070 */
[----:B------:R-:W-:Y:S05]  /*0f20*/  BRA.U !UP1, `(.L_x_16) ;  /* 0x0000000109087547 */ /* 0x000fea000b800000 */
[----:B-1--4-:R-:W-:Y:S01]  /*0f30*/  UCGABAR_ARV ;  /* 0x00000000000079c7 */ /* 0x012fe20008000000 */
[----:B------:R-:W-:Y:S05]  /*0f40*/  BRA `(.L_x_17) ;  /* 0x0000000000047947 */ /* 0x000fea0003800000 */
.L_x_16:
[----:B-1--4-:R-:W-:Y:S01]  /*0f50*/  NOP ;  /* 0x0000000000007918 */ /* 0x012fe20000000000 */
.L_x_17:
[----:B------:R-:W1:Y:S01]  /*0f60*/  S2R R23, SR_CTAID.Y ;  /* 0x0000000000177919 */ /* 0x000e620000002600 */
[----:B------:R-:W-:-:S05]  /*0f70*/  CS2R.32 R56, SR_CgaSize ;  /* 0x0000000000387805 */ /* 0x000fca0000008a00 */
[----:B------:R-:W-:-:S05]  /*0f80*/  IMAD R56, R56, -0xa0, RZ ;  /* 0xffffff6038387824 */ /* 0x000fca00078e02ff */
[----:B---3--:R-:W-:-:S14]  /*0f90*/  R2UR UR7, R56 ;  /* 0x00000000380772ca */ /* 0x008fdc00000e0000 */
[----:B------:R-:W2:Y:S01]  /*0fa0*/  LDCU UR7, c[0x0][UR7+0x2b4] ;  /* 0x00005680070777ac */ /* 0x000ea20008000800 */
[----:B------:R-:W-:-:S05]  /*0fb0*/  CS2R.32 R0, SR_CgaSize ;  /* 0x0000000000007805 */ /* 0x000fca0000008a00 */
[----:B------:R-:W-:-:S06]  /*0fc0*/  IMAD R0, R0, -0xa0, RZ ;  /* 0xffffff6000007824 */ /* 0x000fcc00078e02ff */
[----:B------:R-:W3:Y:S01]  /*0fd0*/  LDC R0, c[0x0][R0+0x2a4] ;  /* 0x0000a90000007b82 */ /* 0x000ee20000000800 */
[----:B------:R-:W-:Y:S01]  /*0fe0*/  PRMT R8, RZ, 0x7610, R8 ;  /* 0x00007610ff087816 */ /* 0x000fe20000000008 */
[----:B------:R-:W4:Y:S01]  /*0ff0*/  S2R R9, SR_CTAID.X ;  /* 0x0000000000097919 */ /* 0x000f220000002500 */
[----:B------:R-:W-:-:S05]  /*1000*/  CS2R.32 R56, SR_CgaSize ;  /* 0x0000000000387805 */ /* 0x000fca0000008a00 */
[----:B------:R-:W-:-:S05]  /*1010*/  IMAD R56, R56, -0xa0, RZ ;  /* 0xffffff6038387824 */ /* 0x000fca00078e02ff */
[----:B------:R-:W-:-:S14]  /*1020*/  R2UR UR8, R56 ;  /* 0x00000000380872ca */ /* 0x000fdc00000e0000 */
[----:B------:R-:W3:Y:S01]  /*1030*/  LDCU UR8, c[0x0][UR8+0x2b0] ;  /* 0x00005600080877ac */ /* 0x000ee20008000800 */
[----:B------:R-:W-:Y:S01]  /*1040*/  UISETP.NE.AND UP2, UPT, UR10, 0x2, UPT ;  /* 0x000000020a00788c */ /* 0x000fe2000bf45270 */
[----:B------:R-:W2:Y:S01]  /*1050*/  LDC R11, c[0x0][0xb24] ;  /* 0x0002c900ff0b7b82 */ /* 0x000ea20000000800 */
[----:B------:R-:W-:-:S05]  /*1060*/  CS2R.32 R2, SR_CgaSize ;  /* 0x0000000000027805 */ /* 0x000fca0000008a00 */
[----:B------:R-:W-:-:S06]  /*1070*/  IMAD R2, R2, -0xa0, RZ ;  /* 0xffffff6002027824 */ /* 0x000fcc00078e02ff */
[----:B------:R-:W3:Y:S08]  /*1080*/  LDC R2, c[0x0][R2+0x2a0] ;  /* 0x0000a80002027b82 */ /* 0x000ef00000000800 */
[----:B------:R-:W3:Y:S01]  /*1090*/  LDC R22, c[0x0][0xb24] ;  /* 0x0002c900ff167b82 */ /* 0x000ee20000000800 */
[----:B-1----:R-:W-:-:S07]  /*10a0*/  I2FP.F32.U32 R47, R23 ;  /* 0x00000017002f7245 */ /* 0x002fce0000201000 */
[----:B------:R-:W1:Y:S01]  /*10b0*/  S2UR UR36, SR_CTAID.Z ;  /* 0x00000000002479c3 */ /* 0x000e620000002700 */
[----:B--2---:R-:W-:Y:S01]  /*10c0*/  ISETP.GE.AND P0, PT, R11, 0x1, PT ;  /* 0x000000010b00780c */ /* 0x004fe20003f06270 */
[----:B----4-:R-:W-:Y:S01]  /*10d0*/  IMAD.MOV.U32 R24, RZ, RZ, R9 ;  /* 0x000000ffff187224 */ /* 0x010fe200078e0009 */
[----:B------:R-:W-:Y:S01]  /*10e0*/  I2FP.F32.U32 R56, R9 ;  /* 0x0000000900387245 */ /* 0x000fe20000201000 */
[----:B------:R-:W-:Y:S01]  /*10f0*/  FMUL R47, R47, UR7 ;  /* 0x000000072f2f7c20 */ /* 0x000fe20008400000 */
[----:B------:R-:W2:Y:S03]  /*1100*/  LDCU UR7, c[0x0][0xb30] ;  /* 0x00016600ff0777ac */ /* 0x000ea60008000800 */
[----:B---3--:R-:W-:Y:S02]  /*1110*/  FMUL R56, R56, UR8 ;  /* 0x0000000838387c20 */ /* 0x008fe40008400000 */
[----:B------:R-:W3:Y:S08]  /*1120*/  F2I.U32.TRUNC.NTZ R47, R47 ;  /* 0x0000002f002f7305 */ /* 0x000ef0000020f000 */
[----:B------:R-:W4:Y:S01]  /*1130*/  F2I.U32.TRUNC.NTZ R56, R56 ;  /* 0x0000003800387305 */ /* 0x000f22000020f000 */
[----:B--2---:R-:W-:Y:S01]  /*1140*/  UISETP.NE.AND UP3, UPT, UR7, 0x1, UPT ;  /* 0x000000010700788c */ /* 0x004fe2000bf65270 */
[----:B---3--:R-:W-:-:S05]  /*1150*/  IADD3 R47, PT, PT, -R47, RZ, RZ ;  /* 0x000000ff2f2f7210 */ /* 0x008fca0007ffe1ff */
[----:B------:R-:W-:Y:S01]  /*1160*/  IMAD R47, R0, R47, R23 ;  /* 0x0000002f002f7224 */ /* 0x000fe200078e0217 */
[----:B------:R-:W-:Y:S01]  /*1170*/  PRMT R0, RZ, 0x7610, R0 ;  /* 0x00007610ff007816 */ /* 0x000fe20000000000 */
[----:B----4-:R-:W-:-:S04]  /*1180*/  IMAD.MOV R56, RZ, RZ, -R56 ;  /* 0x000000ffff387224 */ /* 0x010fc800078e0a38 */
[----:B------:R-:W-:Y:S01]  /*1190*/  IMAD R56, R2, R56, R9 ;  /* 0x0000003802387224 */ /* 0x000fe200078e0209 */
[----:B-1----:R-:W-:Y:S06]  /*11a0*/  BRA.U UP4, `(.L_x_18) ;  /* 0x0000000104247547 */ /* 0x002fec000b800000 */
[----:B------:R-:W-:Y:S01]  /*11b0*/  ISETP.NE.AND P1, PT, R47, RZ, PT ;  /* 0x000000ff2f00720c */ /* 0x000fe20003f25270 */
[----:B------:R-:W-:Y:S01]  /*11c0*/  IMAD.MOV.U32 R0, RZ, RZ, 0x3 ;  /* 0x00000003ff007424 */ /* 0x000fe200078e00ff */
[C---:B------:R-:W-:Y:S02]  /*11d0*/  LOP3.LUT R2, R56.reuse, 0xfffffffe, RZ, 0xc0, !PT ;  /* 0xfffffffe38027812 */ /* 0x040fe400078ec0ff */
[----:B------:R-:W-:Y:S02]  /*11e0*/  ISETP.LT.U32.OR P1, PT, R56, 0x2, !P1 ;  /* 0x000000023800780c */ /* 0x000fe40004f21470 */
[----:B------:R-:W-:Y:S02]  /*11f0*/  SHF.L.U32 R0, R0, R2, RZ ;  /* 0x0000000200007219 */ /* 0x000fe400000006ff */
[----:B------:R-:W-:Y:S02]  /*1200*/  SEL R4, RZ, 0x1, !P1 ;  /* 0x00000001ff047807 */ /* 0x000fe40004800000 */
[----:B------:R-:W-:-:S05]  /*1210*/  SEL R3, RZ, 0x2, !P1 ;  /* 0x00000002ff037807 */ /* 0x000fca0004800000 */
[----:B------:R-:W-:-:S05]  /*1220*/  IMAD.IADD R3, R4, 0x1, R3 ;  /* 0x0000000104037824 */ /* 0x000fca00078e0203 */
[----:B------:R-:W-:Y:S02]  /*1230*/  PRMT R8, R3, 0x7610, R8 ;  /* 0x0000761003087816 */ /* 0x000fe40000000008 */
.L_x_18:
[----:B------:R-:W-:Y:S05]  /*1240*/  @!P0 BRA `(.L_x_19) ;  /* 0x0000000000b88947 */ /* 0x000fea0003800000 */
[----:B------:R-:W1:Y:S01]  /*1250*/  LDC.64 R4, c[0x0][0xb18] ;  /* 0x0002c600ff047b82 */ /* 0x000e620000000a00 */
[----:B------:R-:W-:-:S07]  /*1260*/  ISETP.NE.AND P0, PT, R11, 0x1, PT ;  /* 0x000000010b00780c */ /* 0x000fce0003f05270 */
[----:B------:R-:W2:Y:S08]  /*1270*/  LDC R24, c[0x0][0xb0c] ;  /* 0x0002c300ff187b82 */ /* 0x000eb00000000800 */
[----:B------:R-:W3:Y:S08]  /*1280*/  LDC R14, c[0x0][0x370] ;  /* 0x0000dc00ff0e7b82 */ /* 0x000ef00000000800 */
[----:B------:R-:W4:Y:S01]  /*1290*/  LDC R13, c[0x0][0x374] ;  /* 0x0000dd00ff0d7b82 */ /* 0x000f220000000800 */
[----:B-1----:R-:W-:-:S07]  /*12a0*/  ISETP.NE.AND P1, PT, R4, 0x1, PT ;  /* 0x000000010400780c */ /* 0x002fce0003f25270 */
[----:B------:R-:W3:Y:S01]  /*12b0*/  LDC.64 R6, c[0x0][0xb10] ;  /* 0x0002c400ff067b82 */ /* 0x000ee20000000a00 */
[----:B--2---:R-:W-:-:S07]  /*12c0*/  ISETP.NE.AND P2, PT, R24, 0x1, PT ;  /* 0x000000011800780c */ /* 0x004fce0003f45270 */
[----:B------:R-:W1:Y:S08]  /*12d0*/  LDC R12, c[0x0][0xb20] ;  /* 0x0002c800ff0c7b82 */ /* 0x000e700000000800 */
[----:B------:R-:W2:Y:S01]  /*12e0*/  LDC.64 R2, c[0x0][0xb28] ;  /* 0x0002ca00ff027b82 */ /* 0x000ea20000000a00 */
[----:B----4-:R-:W-:-:S04]  /*12f0*/  IMAD.HI.U32 R15, R13, R5, RZ ;  /* 0x000000050d0f7227 */ /* 0x010fc800078e00ff */
[----:B------:R-:W-:-:S04]  /*1300*/  IMAD.HI.U32 R5, R23, R5, RZ ;  /* 0x0000000517057227 */ /* 0x000fc800078e00ff */
[----:B---3--:R-:W-:-:S05]  /*1310*/  IMAD.HI.U32 R16, R14, R6, RZ ;  /* 0x000000060e107227 */ /* 0x008fca00078e00ff */
[-C--:B------:R-:W-:Y:S01]  /*1320*/  @P2 SHF.R.U32.HI R14, RZ, R7.reuse, R16 ;  /* 0x00000007ff0e2219 */ /* 0x080fe20000011610 */
[----:B------:R-:W-:Y:S01]  /*1330*/  IMAD.HI.U32 R16, R9, R6, RZ ;  /* 0x0000000609107227 */ /* 0x000fe200078e00ff */
[-C--:B-1----:R-:W-:Y:S02]  /*1340*/  @P1 SHF.R.U32.HI R13, RZ, R12.reuse, R15 ;  /* 0x0000000cff0d1219 */ /* 0x082fe4000001160f */
[----:B------:R-:W-:Y:S02]  /*1350*/  SHF.R.U32.HI R5, RZ, R12, R5 ;  /* 0x0000000cff057219 */ /* 0x000fe40000011605 */
[----:B------:R-:W-:Y:S02]  /*1360*/  SHF.R.U32.HI R16, RZ, R7, R16 ;  /* 0x00000007ff107219 */ /* 0x000fe40000011610 */
[----:B------:R-:W-:Y:S01]  /*1370*/  SEL R5, R23, R5, !P1 ;  /* 0x0000000517057207 */ /* 0x000fe20004800000 */
[----:B--2---:R-:W-:Y:S01]  /*1380*/  IMAD.HI.U32 R15, R13, R2, RZ ;  /* 0x000000020d0f7227 */ /* 0x004fe200078e00ff */
[----:B------:R-:W-:-:S03]  /*1390*/  SEL R16, R9, R16, !P2 ;  /* 0x0000001009107207 */ /* 0x000fc60005000000 */
[----:B------:R-:W-:Y:S01]  /*13a0*/  IMAD.HI.U32 R6, R14, R2, RZ ;  /* 0x000000020e067227 */ /* 0x000fe200078e00ff */
[----:B------:R-:W-:-:S04]  /*13b0*/  @P0 SHF.R.U32.HI R13, RZ, R3, R15 ;  /* 0x00000003ff0d0219 */ /* 0x000fc8000001160f */
[----:B------:R-:W-:Y:S01]  /*13c0*/  @P0 SHF.R.U32.HI R14, RZ, R3, R6 ;  /* 0x00000003ff0e0219 */ /* 0x000fe20000011606 */
[----:B------:R-:W-:-:S04]  /*13d0*/  IMAD R13, R13, R11, RZ ;  /* 0x0000000b0d0d7224 */ /* 0x000fc800078e02ff */
[----:B------:R-:W-:Y:S01]  /*13e0*/  IMAD R6, R14, R11, RZ ;  /* 0x0000000b0e067224 */ /* 0x000fe200078e02ff */
[----:B------:R-:W-:-:S04]  /*13f0*/  ISETP.GE.AND P1, PT, R5, R13, PT ;  /* 0x0000000d0500720c */ /* 0x000fc80003f26270 */
[----:B------:R-:W-:Y:S01]  /*1400*/  ISETP.GE.OR P1, PT, R16, R6, P1 ;  /* 0x000000061000720c */ /* 0x000fe20000f26670 */
[----:B------:R-:W-:-:S05]  /*1410*/  IMAD.HI.U32 R6, R5, R2, RZ ;  /* 0x0000000205067227 */ /* 0x000fca00078e00ff */
[----:B------:R-:W-:-:S04]  /*1420*/  SHF.R.U32.HI R6, RZ, R3, R6 ;  /* 0x00000003ff067219 */ /* 0x000fc80000011606 */
[----:B------:R-:W-:-:S03]  /*1430*/  SEL R6, R5, R6, !P0 ;  /* 0x0000000605067207 */ /* 0x000fc60004000000 */
[----:B------:R-:W-:Y:S01]  /*1440*/  @!P1 IMAD.HI.U32 R7, R16, R2, RZ ;  /* 0x0000000210079227 */ /* 0x000fe200078e00ff */
[----:B------:R-:W-:-:S04]  /*1450*/  IADD3 R2, PT, PT, -R6, RZ, RZ ;  /* 0x000000ff06027210 */ /* 0x000fc80007ffe1ff */
[----:B------:R-:W-:Y:S01]  /*1460*/  @!P1 SHF.R.U32.HI R3, RZ, R3, R7 ;  /* 0x00000003ff039219 */ /* 0x000fe20000011607 */
[----:B------:R-:W-:Y:S01]  /*1470*/  IMAD R2, R11, R2, R5 ;  /* 0x000000020b027224 */ /* 0x000fe200078e0205 */
[----:B------:R-:W-:Y:S02]  /*1480*/  IADD3 R7, PT, PT, -R5, RZ, RZ ;  /* 0x000000ff05077210 */ /* 0x000fe40007ffe1ff */
[----:B------:R-:W-:-:S03]  /*1490*/  @!P1 SEL R3, R16, R3, !P0 ;  /* 0x0000000310039207 */ /* 0x000fc60004000000 */
[----:B------:R-:W-:Y:S02]  /*14a0*/  IMAD R7, R4, R7, R23 ;  /* 0x0000000704077224 */ /* 0x000fe400078e0217 */
[--C-:B------:R-:W-:Y:S02]  /*14b0*/  @!P1 IMAD.IADD R6, R6, 0x1, -R3.reuse ;  /* 0x0000000106069824 */ /* 0x100fe400078e0a03 */
[----:B------:R-:W-:Y:S01]  /*14c0*/  @!P1 IMAD R3, R2, R14, R3 ;  /* 0x0000000e02039224 */ /* 0x000fe200078e0203 */
[----:B------:R-:W-:Y:S01]  /*14d0*/  IADD3 R2, PT, PT, -R16, RZ, RZ ;  /* 0x000000ff10027210 */ /* 0x000fe20007ffe1ff */
[----:B------:R-:W-:Y:S02]  /*14e0*/  @!P1 IMAD R5, R6, R11, R16 ;  /* 0x0000000b06059224 */ /* 0x000fe400078e0210 */
[----:B------:R-:W-:Y:S02]  /*14f0*/  @!P1 IMAD.MOV.U32 R16, RZ, RZ, R3 ;  /* 0x000000ffff109224 */ /* 0x000fe400078e0003 */
[----:B------:R-:W-:-:S02]  /*1500*/  IMAD R2, R24, R2, R9 ;  /* 0x0000000218027224 */ /* 0x000fc400078e0209 */
[----:B------:R-:W-:Y:S02]  /*1510*/  IMAD R23, R5, R4, R7 ;  /* 0x0000000405177224 */ /* 0x000fe400078e0207 */
[----:B------:R-:W-:Y:S02]  /*1520*/  IMAD R24, R16, R24, R2 ;  /* 0x0000001810187224 */ /* 0x000fe400078e0202 */
.L_x_19:
[----:B------:R-:W-:Y:S05]  /*1530*/  BRA.U UP3, `(.L_x_20) ;  /* 0x0000000103407547 */ /* 0x000fea000b800000 */
[----:B------:R-:W1:Y:S08]  /*1540*/  LDC.64 R4, c[0x0][0xb10] ;  /* 0x0002c400ff047b82 */ /* 0x000e700000000a00 */
[----:B------:R-:W2:Y:S08]  /*1550*/  LDC.64 R2, c[0x0][0xb18] ;  /* 0x0002c600ff027b82 */ /* 0x000eb00000000a00 */
[----:B------:R-:W3:Y:S08]  /*1560*/  LDC R6, c[0x0][0xb20] ;  /* 0x0002c800ff067b82 */ /* 0x000ef00000000800 */
[----:B------:R-:W4:Y:S01]  /*1570*/  LDC R7, c[0x0][0xb0c] ;  /* 0x0002c300ff077b82 */ /* 0x000f220000000800 */
[----:B-1----:R-:W-:-:S05]  /*1580*/  IMAD.HI.U32 R4, R24, R4, RZ ;  /* 0x0000000418047227 */ /* 0x002fca00078e00ff */
[----:B------:R-:W-:Y:S01]  /*1590*/  SHF.R.U32.HI R4, RZ, R5, R4 ;  /* 0x00000005ff047219 */ /* 0x000fe20000011604 */
[----:B--2---:R-:W-:Y:S01]  /*15a0*/  IMAD.HI.U32 R3, R23, R3, RZ ;  /* 0x0000000317037227 */ /* 0x004fe200078e00ff */
[----:B------:R-:W-:-:S04]  /*15b0*/  ISETP.NE.AND P0, PT, R2, 0x1, PT ;  /* 0x000000010200780c */ /* 0x000fc80003f05270 */
[----:B---3--:R-:W-:-:S04]  /*15c0*/  SHF.R.U32.HI R3, RZ, R6, R3 ;  /* 0x00000006ff037219 */ /* 0x008fc80000011603 */
[----:B------:R-:W-:Y:S02]  /*15d0*/  SEL R3, R23, R3, !P0 ;  /* 0x0000000317037207 */ /* 0x000fe40004000000 */
[----:B----4-:R-:W-:-:S04]  /*15e0*/  ISETP.NE.AND P1, PT, R7, 0x1, PT ;  /* 0x000000010700780c */ /* 0x010fc80003f25270 */
[----:B------:R-:W-:-:S05]  /*15f0*/  SEL R5, R24, R4, !P1 ;  /* 0x0000000418057207 */ /* 0x000fca0004800000 */
[----:B------:R-:W-:Y:S02]  /*1600*/  IMAD.IADD R4, R3, 0x1, -R5 ;  /* 0x0000000103047824 */ /* 0x000fe400078e0a05 */
[----:B------:R-:W-:Y:S02]  /*1610*/  IMAD.IADD R3, R5, 0x1, -R3 ;  /* 0x0000000105037824 */ /* 0x000fe400078e0a03 */
[----:B------:R-:W-:Y:S02]  /*1620*/  IMAD R24, R4, R7, R24 ;  /* 0x0000000704187224 */ /* 0x000fe400078e0218 */
[----:B------:R-:W-:Y:S02]  /*1630*/  IMAD R23, R3, R2, R23 ;  /* 0x0000000203177224 */ /* 0x000fe400078e0217 */
.L_x_20:
[----:B------:R-:W-:Y:S05]  /*1640*/  BRA.U !UP1, `(.L_x_21) ;  /* 0x00000001090c7547 */ /* 0x000fea000b800000 */
[----:B------:R-:W-:Y:S01]  /*1650*/  UCGABAR_WAIT ;  /* 0x0000000000007dc7 */ /* 0x000fe20008000000 */
[----:B------:R-:W-:Y:S01]  /*1660*/  CCTL.IVALL ;  /* 0x00000000ff00798f */ /* 0x000fe20002000000 */
[----:B------:R-:W-:Y:S05]  /*1670*/  BRA `(.L_x_22) ;  /* 0x0000000000047947 */ /* 0x000fea0003800000 */
.L_x_21:
[----:B------:R-:W-:Y:S06]  /*1680*/  BAR.SYNC.DEFER_BLOCKING 0x0 ;  /* 0x0000000000007b1d */ /* 0x000fec0000010000 */
.L_x_22:
[----:B------:R-:W-:Y:S05]  /*1690*/  BRA.U UP2, `(.L_x_23) ;  /* 0x0000001502e47547 */ /* 0x000fea000b800000 */
[----:B------:R-:W1:Y:S01]  /*16a0*/  LDCU UR4, c[0x0][0x38c] ;  /* 0x00007180ff0477ac */ /* 0x000e620008000800 */
[----:B------:R-:W2:Y:S01]  /*16b0*/  LDC R8, c[0x0][0x370] ;  /* 0x0000dc00ff087b82 */ /* 0x000ea20000000800 */
[----:B------:R-:W-:Y:S02]  /*16c0*/  IMAD.SHL.U32 R16, R9, 0x40, RZ ;  /* 0x0000004009107824 */ /* 0x000fe400078e00ff */
[----:B------:R-:W-:Y:S01]  /*16d0*/  HFMA2 R14, -RZ, RZ, 0, 0 ;  /* 0x00000000ff0e7431 */ /* 0x000fe200000001ff */
[----:B------:R-:W-:Y:S01]  /*16e0*/  UISETP.NE.AND UP1, UPT, UR10, URZ, UPT ;  /* 0x000000ff0a00728c */ /* 0x000fe2000bf25270 */
[----:B------:R-:W-:Y:S01]  /*16f0*/  ISETP.NE.AND P4, PT, R10, RZ, P5 ;  /* 0x000000ff0a00720c */ /* 0x000fe20002f85270 */
[----:B------:R-:W-:Y:S01]  /*1700*/  IMAD.MOV.U32 R15, RZ, RZ, 0x1 ;  /* 0x00000001ff0f7424 */ /* 0x000fe200078e00ff */
[----:B------:R-:W-:Y:S01]  /*1710*/  CS2R R12, SRZ ;  /* 0x00000000000c7805 */ /* 0x000fe2000001ff00 */
[----:B------:R-:W-:Y:S01]  /*1720*/  IMAD.MOV.U32 R11, RZ, RZ, 0x1 ;  /* 0x00000001ff0b7424 */ /* 0x000fe200078e00ff */
[----:B------:R-:W3:Y:S01]  /*1730*/  LDC R0, c[0x0][0x374] ;  /* 0x0000dd00ff007b82 */ /* 0x000ee20000000800 */
[----:B------:R-:W-:Y:S01]  /*1740*/  LOP3.LUT R16, R16, 0x40, RZ, 0xc0, !PT ;  /* 0x0000004010107812 */ /* 0x000fe200078ec0ff */
[----:B------:R-:W4:Y:S01]  /*1750*/  LDCU.64 UR14, c[0x0][0x348] ;  /* 0x00006900ff0e77ac */ /* 0x000f220008000a00 */
[----:B------:R-:W-:Y:S01]  /*1760*/  USEL UR22, UR6, 0x2, UP1 ;  /* 0x0000000206167887 */ /* 0x000fe20008800000 */
[----:B------:R-:W-:Y:S01]  /*1770*/  UMOV UR23, URZ ;  /* 0x000000ff00177c82 */ /* 0x000fe20008000000 */
[----:B-1----:R-:W-:-:S04]  /*1780*/  UIADD3 UR5, UPT, UPT, UR4, 0x3f, URZ ;  /* 0x0000003f04057890 */ /* 0x002fc8000fffe0ff */
[----:B------:R-:W-:-:S04]  /*1790*/  USHF.R.S32.HI UR7, URZ, 0x1f, UR5 ;  /* 0x0000001fff077899 */ /* 0x000fc80008011405 */
[----:B------:R-:W-:Y:S02]  /*17a0*/  ULEA.HI UR7, UR7, UR5, URZ, 0x6 ;  /* 0x0000000507077291 */ /* 0x000fe4000f8f30ff */
[----:B------:R-:W-:Y:S02]  /*17b0*/  UIADD3 UR5, UPT, UPT, UR4, -0x1, URZ ;  /* 0xffffffff04057890 */ /* 0x000fe4000fffe0ff */
[----:B------:R-:W-:Y:S02]  /*17c0*/  USHF.R.S32.HI UR7, URZ, 0x6, UR7 ;  /* 0x00000006ff077899 */ /* 0x000fe40008011407 */
[----:B------:R-:W-:Y:S02]  /*17d0*/  UISETP.GE.U32.AND UP2, UPT, UR5, -0x7f, UPT ;  /* 0xffffff810500788c */ /* 0x000fe4000bf46070 */
[----:B------:R-:W-:Y:S02]  /*17e0*/  UISETP.LT.U32.AND UP0, UPT, UR7, 0xd, UPT ;  /* 0x0000000d0700788c */ /* 0x000fe4000bf01070 */
[----:B------:R-:W-:-:S02]  /*17f0*/  UIADD3 UR4, UPT, UPT, UR4, 0x7e, URZ ;  /* 0x0000007e04047890 */ /* 0x000fc4000fffe0ff */
[----:B------:R-:W-:-:S04]  /*1800*/  USEL UR5, UR7, 0xd, UP0 ;  /* 0x0000000d07057887 */ /* 0x000fc80008000000 */
[----:B------:R-:W-:Y:S02]  /*1810*/  UIADD3 UR21, UPT, UPT, UR5, -0x1, URZ ;  /* 0xffffffff05157890 */ /* 0x000fe4000fffe0ff */
[----:B------:R-:W-:Y:S02]  /*1820*/  @UP2 UIADD3 UR21, UPT, UPT, UR5, URZ, URZ ;  /* 0x000000ff05152290 */ /* 0x000fe4000fffe0ff */
[----:B------:R-:W-:Y:S02]  /*1830*/  UIADD3 UR24, UPT, UPT, UR7, -UR5, URZ ;  /* 0x8000000507187290 */ /* 0x000fe4000fffe0ff */
[----:B------:R-:W-:Y:S02]  /*1840*/  UIADD3 UR13, UPT, UPT, UR21, 0x1, URZ ;  /* 0x00000001150d7890 */ /* 0x000fe4000fffe0ff */
[----:B--2-4-:R-:W-:-:S12]  /*1850*/  UIADD3 UR21, UPT, UPT, -UR21, URZ, URZ ;  /* 0x000000ff15157290 */ /* 0x014fd8000fffe1ff */
.L_x_43:
[----:B------:R-:W-:Y:S01]  /*1860*/  UISETP.NE.AND UP0, UPT, UR37, URZ, UPT ;  /* 0x000000ff2500728c */ /* 0x000fe2000bf05270 */
[----:B------:R-:W1:Y:S08]  /*1870*/  S2UR UR37, SR_CgaCtaId ;  /* 0x00000000002579c3 */ /* 0x000e700000008800 */
[----:B------:R-:W-:Y:S05]  /*1880*/  BRA.U UP0, `(.L_x_24) ;  /* 0x0000000100347547 */ /* 0x000fea000b800000 */
[----:B------:R-:W2:Y:S01]  /*1890*/  S2R R2, SR_CgaCtaId ;  /* 0x0000000000027919 */ /* 0x000ea20000008800 */
[----:B------:R-:W-:-:S04]  /*18a0*/  MOV R3, 0x400 ;  /* 0x0000040000037802 */ /* 0x000fc80000000f00 */
[----:B--2---:R-:W-:Y:S02]  /*18b0*/  LEA R2, R2, R3, 0x18 ;  /* 0x0000000302027211 */ /* 0x004fe400078ec0ff */
[----:B------:R-:W-:-:S03]  /*18c0*/  SHF.L.U32 R3, R11, 0x1f, RZ ;  /* 0x0000001f0b037819 */ /* 0x000fc600000006ff */
[----:B------:R-:W-:-:S04]  /*18d0*/  IMAD R2, R12, 0x8, R2 ;  /* 0x000000080c027824 */ /* 0x000fc800078e0202 */
[----:B------:R-:W2:Y:S02]  /*18e0*/  SYNCS.PHASECHK.TRANS64.TRYWAIT P0, [R2+URZ+0x190], R3 ;  /* 0x00019003020075a7 */ /* 0x000ea400080011ff */
[----:B--2---:R-:W-:Y:S05]  /*18f0*/  @!P0 BRA `(.L_x_25) ;  /* 0x0000007400988947 */ /* 0x004fea0003800000 */
.L_x_192:
[----:B------:R-:W-:Y:S01]  /*1900*/  VIADD R12, R12, 0x1 ;  /* 0x000000010c0c7836 */ /* 0x000fe20000000000 */
[----:B------:R2:W-:Y:S04]  /*1910*/  SYNCS.ARRIVE.TRANS64.A1T0 RZ, [R2+URZ+0x180], RZ ;  /* 0x000180ff02ff79a7 */ /* 0x0005e800081000ff */
[----:B------:R-:W-:-:S04]  /*1920*/  ISETP.NE.AND P0, PT, R12, 0x2, PT ;  /* 0x000000020c00780c */ /* 0x000fc80003f05270 */
[----:B------:R-:W-:Y:S02]  /*1930*/  SEL R12, R12, RZ, P0 ;  /* 0x000000ff0c0c7207 */ /* 0x000fe40000000000 */
[----:B--2---:R-:W-:-:S04]  /*1940*/  SEL R2, RZ, 0x1, P0 ;  /* 0x00000001ff027807 */ /* 0x004fc80000000000 */
[----:B------:R-:W-:-:S07]  /*1950*/  LOP3.LUT R11, R11, R2, RZ, 0x3c, !PT ;  /* 0x000000020b0b7212 */ /* 0x000fce00078e3cff */
.L_x_24:
[----:B------:R-:W-:Y:S01]  /*1960*/  UMOV UR6, 0x400 ;  /* 0x0000040000067882 */ /* 0x000fe20000000000 */
[----:B------:R-:W-:Y:S01]  /*1970*/  SHF.L.U32 R2, R15, 0x1f, RZ ;  /* 0x0000001f0f027819 */ /* 0x000fe200000006ff */
[----:B-1----:R-:W-:Y:S01]  /*1980*/  ULEA UR6, UR37, UR6, 0x18 ;  /* 0x0000000625067291 */ /* 0x002fe2000f8ec0ff */
[C---:B------:R-:W-:Y:S01]  /*1990*/  R2UR UR9, R16.reuse ;  /* 0x00000000100972ca */ /* 0x040fe200000e0000 */
[----:B------:R-:W-:Y:S01]  /*19a0*/  UISETP.GE.U32.AND UP0, UPT, UR4, 0x7f, UPT ;  /* 0x0000007f0400788c */ /* 0x000fe2000bf06070 */
[----:B------:R-:W-:Y:S01]  /*19b0*/  R2UR UR11, R16 ;  /* 0x00000000100b72ca */ /* 0x000fe200000e0000 */
[----:B------:R-:W-:Y:S01]  /*19c0*/  ULEA UR8, UR23, UR6, 0x3 ;  /* 0x0000000617087291 */ /* 0x000fe2000f8e18ff */
[----:B------:R-:W-:-:S08]  /*19d0*/  UMOV UR25, URZ ;  /* 0x000000ff00197c82 */ /* 0x000fd00008000000 */
[----:B------:R1:W2:Y:S01]  /*19e0*/  SYNCS.PHASECHK.TRANS64.TRYWAIT P0, [UR8+0x68], R2 ;  /* 0x00006802ff0075a7 */ /* 0x0002a20008001108 */
[----:B------:R-:W-:-:S13]  /*19f0*/  R2UR UR8, R23 ;  /* 0x00000000170872ca */ /* 0x000fda00000e0000 */
[----:B------:R-:W-:Y:S01]  /*1a00*/  ULEA UR11, UR8, UR11, 0x7 ;  /* 0x0000000b080b7291 */ /* 0x000fe2000f8e38ff */
[----:B-1----:R-:W-:-:S05]  /*1a10*/  LEA.HI R2, R24, R24, RZ, 0x1 ;  /* 0x0000001818027211 */ /* 0x002fca00078f08ff */
[----:B------:R-:W-:-:S05]  /*1a20*/  IMAD.SHL.U32 R2, R2, 0x40, RZ ;  /* 0x0000004002027824 */ /* 0x000fca00078e00ff */
[----:B------:R-:W-:-:S13]  /*1a30*/  R2UR UR35, R2 ;  /* 0x00000000022372ca */ /* 0x000fda00000e0000 */
[----:B------:R-:W-:Y:S01]  /*1a40*/  ULOP3.LUT UR35, UR9, 0xffffff80, UR35, 0xf8, !UPT ;  /* 0xffffff8009237892 */ /* 0x000fe2000f8ef823 */
[----:B------:R-:W-:Y:S11]  /*1a50*/  BRA.U !UP0, `(.L_x_26) ;  /* 0x0000000108bc7547 */ /* 0x000ff6000b800000 */
[----:B------:R-:W-:Y:S01]  /*1a60*/  UMOV UR16, UR21 ;  /* 0x0000001500107c82 */ /* 0x000fe20008000000 */
[----:B------:R-:W-:Y:S01]  /*1a70*/  UMOV UR17, UR23 ;  /* 0x0000001700117c82 */ /* 0x000fe20008000000 */
[----:B------:R-:W-:-:S05]  /*1a80*/  UMOV UR34, URZ ;  /* 0x000000ff00227c82 */ /* 0x000fca0008000000 */
.L_x_32:
[----:B------:R-:W-:Y:S01]  /*1a90*/  ULEA UR33, UR17, UR6, 0x3 ;  /* 0x0000000611217291 */ /* 0x000fe2000f8e18ff */
[----:B------:R-:W-:Y:S01]  /*1aa0*/  @P5 MOV R3, 0x8000 ;  /* 0x0000800000035802 */ /* 0x000fe20000000f00 */
[----:B-12-4-:R-:W-:Y:S10]  /*1ab0*/  @P0 BRA `(.L_x_27) ;  /* 0x00000000000c0947 */ /* 0x016ff40003800000 */
[----:B------:R-:W-:-:S04]  /*1ac0*/  SHF.L.U32 R4, R15, 0x1f, RZ ;  /* 0x0000001f0f047819 */ /* 0x000fc800000006ff */
[----:B------:R-:W1:Y:S02]  /*1ad0*/  SYNCS.PHASECHK.TRANS64.TRYWAIT P0, [UR33+0x68], R4 ;  /* 0x00006804ff0075a7 */ /* 0x000e640008001121 */
[----:B-1----:R-:W-:Y:S05]  /*1ae0*/  @!P0 BRA `(.L_x_28) ;  /* 0x0000007400308947 */ /* 0x002fea0003800000 */
.L_x_27:
[----:B------:R2:W-:Y:S01]  /*1af0*/  @P5 SYNCS.ARRIVE.TRANS64 RZ, [UR33], R3 ;  /* 0x00000003ffff59a7 */ /* 0x0005e20008000021 */
[----:B------:R-:W-:Y:S02]  /*1b00*/  ULOP3.LUT UR8, UR22, 0x2, URZ, 0xfc, !UPT ;  /* 0x0000000216087892 */ /* 0x000fe4000f8efcff */
[----:B------:R-:W-:Y:S02]  /*1b10*/  UIADD3 UR16, UPT, UPT, UR16, 0x1, URZ ;  /* 0x0000000110107890 */ /* 0x000fe4000fffe0ff */
[----:B------:R-:W-:Y:S02]  /*1b20*/  UISETP.NE.AND UP0, UPT, UR8, 0x2, UPT ;  /* 0x000000020800788c */ /* 0x000fe4000bf05270 */
[----:B------:R-:W-:-:S07]  /*1b30*/  UISETP.NE.AND UP2, UPT, UR16, 0x1, UPT ;  /* 0x000000011000788c */ /* 0x000fce000bf45270 */
[----:B------:R-:W-:Y:S05]  /*1b40*/  BRA.U UP0, `(.L_x_29) ;  /* 0x0000000100047547 */ /* 0x000fea000b800000 */
[----:B------:R-:W-:Y:S05]  /*1b50*/  BPT.TRAP 0x1 ;  /* 0x000000040000795c */ /* 0x000fea0000300000 */
.L_x_29:
[----:B------:R-:W-:Y:S04]  /*1b60*/  BSSY.RECONVERGENT B0, `(.L_x_30) ;  /* 0x0000003000007945 */ /* 0x000fe80003800200 */
[----:B------:R-:W-:Y:S05]  /*1b70*/  @!P4 BRA `(.L_x_31) ;  /* 0x000000000004c947 */ /* 0x000fea0003800000 */
[----:B------:R-:W-:Y:S05]  /*1b80*/  BPT.TRAP 0x1 ;  /* 0x000000040000795c */ /* 0x000fea0000300000 */
.L_x_31:
[----:B------:R-:W-:Y:S05]  /*1b90*/  BSYNC.RECONVERGENT B0 ;  /* 0x0000000000007941 */ /* 0x000fea0003800200 */
.L_x_30:
[----:B------:R-:W-:Y:S02]  /*1ba0*/  UIADD3 UR23, UPT, UPT, UR17, 0x1, URZ ;  /* 0x0000000111177890 */ /* 0x000fe4000fffe0ff */
[----:B------:R-:W-:Y:S02]  /*1bb0*/  UIADD3 UR28, UP1, UPT, UR14, 0x80, URZ ;  /* 0x000000800e1c7890 */ /* 0x000fe4000ff3e0ff */
[----:B------:R-:W-:Y:S02]  /*1bc0*/  UISETP.NE.AND UP0, UPT, UR23, 0xd, UPT ;  /* 0x0000000d1700788c */ /* 0x000fe4000bf05270 */
[----:B------:R-:W-:Y:S02]  /*1bd0*/  ULOP3.LUT UR33, UR33, 0xfefffff8, URZ, 0xc0, !UPT ;  /* 0xfefffff821217892 */ /* 0x000fe4000f8ec0ff */
[----:B------:R-:W-:Y:S02]  /*1be0*/  USEL UR9, URZ, 0x1, UP0 ;  /* 0x00000001ff097887 */ /* 0x000fe40008000000 */
[----:B------:R-:W-:-:S02]  /*1bf0*/  USEL UR23, UR23, URZ, UP0 ;  /* 0x000000ff17177287 */ /* 0x000fc40008000000 */
[----:B------:R-:W-:Y:S02]  /*1c00*/  UIADD3 UR26, UP0, UPT, UR14, 0x180, URZ ;  /* 0x000001800e1a7890 */ /* 0x000fe4000ff1e0ff */
[----:B------:R-:W-:Y:S01]  /*1c10*/  ULEA UR8, UR23, UR6, 0x3 ;  /* 0x0000000617087291 */ /* 0x000fe2000f8e18ff */
[----:B------:R-:W-:Y:S01]  /*1c20*/  LOP3.LUT R15, R15, UR9, RZ, 0x3c, !PT ;  /* 0x000000090f0f7c12 */ /* 0x000fe2000f8e3cff */
[----:B------:R-:W-:Y:S02]  /*1c30*/  UIADD3.X UR29, UPT, UPT, URZ, UR15, URZ, UP1, !UPT ;  /* 0x0000000fff1d7290 */ /* 0x000fe40008ffe4ff */
[----:B------:R-:W-:Y:S01]  /*1c40*/  UIADD3.X UR27, UPT, UPT, URZ, UR15, URZ, UP0, !UPT ;  /* 0x0000000fff1b7290 */ /* 0x000fe200087fe4ff */
[----:B-1----:R-:W-:Y:S01]  /*1c50*/  SHF.L.U32 R2, R15, 0x1f, RZ ;  /* 0x0000001f0f027819 */ /* 0x002fe200000006ff */
[----:B------:R-:W-:Y:S01]  /*1c60*/  UMOV UR18, 0x0 ;  /* 0x0000000000127882 */ /* 0x000fe20000000000 */
[----:B------:R-:W-:Y:S01]  /*1c70*/  UMOV UR19, 0x10000000 ;  /* 0x1000000000137882 */ /* 0x000fe20000000000 */
[----:B------:R-:W-:Y:S01]  /*1c80*/  UMOV UR10, UR34 ;  /* 0x00000022000a7c82 */ /* 0x000fe20008000000 */
[----:B------:R1:W4:Y:S01]  /*1c90*/  SYNCS.PHASECHK.TRANS64.TRYWAIT P0, [UR8+0x68], R2 ;  /* 0x00006802ff0075a7 */ /* 0x0003220008001108 */
[----:B------:R-:W-:Y:S01]  /*1ca0*/  ULEA UR8, UR17, UR6, 0xd ;  /* 0x0000000611087291 */ /* 0x000fe2000f8e68ff */
[----:B------:R-:W-:Y:S01]  /*1cb0*/  UMOV UR12, UR36 ;  /* 0x00000024000c7c82 */ /* 0x000fe20008000000 */
[----:B------:R-:W-:-:S02]  /*1cc0*/  UMOV UR9, UR33 ;  /* 0x0000002100097c82 */ /* 0x000fc40008000000 */
[----:B------:R-:W-:Y:S02]  /*1cd0*/  UIADD3 UR32, UPT, UPT, UR8, 0x4300, URZ ;  /* 0x0000430008207890 */ /* 0x000fe4000fffe0ff */
[----:B------:R-:W-:Y:S01]  /*1ce0*/  UIADD3 UR8, UPT, UPT, UR8, 0x1e300, URZ ;  /* 0x0001e30008087890 */ /* 0x000fe2000fffe0ff */
[----:B------:R-:W-:Y:S01]  /*1cf0*/  UMOV UR25, UR13 ;  /* 0x0000000d00197c82 */ /* 0x000fe20008000000 */
[----:B------:R-:W-:-:S05]  /*1d00*/  UMOV UR17, UR23 ;  /* 0x0000001700117c82 */ /* 0x000fca0008000000 */
[----:B------:R2:W-:Y:S02]  /*1d10*/  UTMALDG.3D.2CTA [UR32], [UR28], desc[UR18] ;  /* 0x000012201c0075b4 */ /* 0x0005e40008211000 */
[----:B------:R1:W-:Y:S01]  /*1d20*/  UTMALDG.3D.2CTA [UR8], [UR26], desc[UR18] ;  /* 0x000012081a0075b4 */ /* 0x0003e20008211000 */
[----:B--2---:R-:W-:Y:S01]  /*1d30*/  UIADD3 UR34, UPT, UPT, UR34, 0x40, URZ ;  /* 0x0000004022227890 */ /* 0x004fe2000fffe0ff */
[----:B------:R-:W-:Y:S11]  /*1d40*/  BRA.U UP2, `(.L_x_32) ;  /* 0xfffffffd02507547 */ /* 0x000ff6000b83ffff */
.L_x_26:
[----:B--2-4-:R-:W-:Y:S01]  /*1d50*/  PLOP3.LUT P0, PT, PT, PT, UP5, 0x80, 0x8 ;  /* 0x000000000008781c */ /* 0x014fe20003f0f058 */
[----:B-1----:R-:W-:Y:S01]  /*1d60*/  ULEA UR8, UR23, UR6, 0x3 ;  /* 0x0000000617087291 */ /* 0x002fe2000f8e18ff */
[----:B------:R-:W-:Y:S01]  /*1d70*/  SHF.L.U32 R2, R15, 0x1f, RZ ;  /* 0x0000001f0f027819 */ /* 0x000fe200000006ff */
[----:B------:R-:W-:-:S10]  /*1d80*/  UISETP.GT.AND UP0, UPT, UR7, UR5, UPT ;  /* 0x000000050700728c */ /* 0x000fd4000bf04270 */
[----:B------:R-:W-:Y:S01]  /*1d90*/  @!P0 SYNCS.ARRIVE.TRANS64.A1T0 RZ, [UR6+0x118], RZ ;  /* 0x000118ffffff89a7 */ /* 0x000fe20008100006 */
[----:B------:R1:W2:Y:S01]  /*1da0*/  SYNCS.PHASECHK.TRANS64.TRYWAIT P0, [UR8+0x68], R2 ;  /* 0x00006802ff0075a7 */ /* 0x0002a20008001108 */
[----:B------:R-:W-:Y:S05]  /*1db0*/  BRA.U !UP0, `(.L_x_33) ;  /* 0x0000000108bc7547 */ /* 0x000fea000b800000 */
[----:B------:R-:W-:Y:S01]  /*1dc0*/  UIADD3 UR26, UPT, UPT, UR24, UR25, URZ ;  /* 0x00000019181a7290 */ /* 0x000fe2000fffe0ff */
[----:B------:R-:W-:-:S11]  /*1dd0*/  UMOV UR27, UR23 ;  /* 0x00000017001b7c82 */ /* 0x000fd60008000000 */
.L_x_39:
[----:B------:R-:W-:Y:S01]  /*1de0*/  ULEA UR17, UR27, UR6, 0x3 ;  /* 0x000000061b117291 */ /* 0x000fe2000f8e18ff */
[----:B--2---:R-:W-:Y:S01]  /*1df0*/  @P5 MOV R3, 0x8000 ;  /* 0x0000800000035802 */ /* 0x004fe20000000f00 */
[----:B-12---:R-:W-:Y:S10]  /*1e00*/  @P0 BRA `(.L_x_34) ;  /* 0x00000000000c0947 */ /* 0x006ff40003800000 */
[----:B------:R-:W-:-:S04]  /*1e10*/  SHF.L.U32 R4, R15, 0x1f, RZ ;  /* 0x0000001f0f047819 */ /* 0x000fc800000006ff */
[----:B------:R-:W2:Y:S02]  /*1e20*/  SYNCS.PHASECHK.TRANS64.TRYWAIT P0, [UR17+0x68], R4 ;  /* 0x00006804ff0075a7 */ /* 0x000ea40008001111 */
[----:B--2---:R-:W-:Y:S05]  /*1e30*/  @!P0 BRA `(.L_x_35) ;  /* 0x0000007000748947 */ /* 0x004fea0003800000 */
.L_x_34:
[----:B------:R2:W-:Y:S01]  /*1e40*/  @P5 SYNCS.ARRIVE.TRANS64 RZ, [UR17], R3 ;  /* 0x00000003ffff59a7 */ /* 0x0005e20008000011 */
[----:B------:R-:W-:-:S04]  /*1e50*/  ULOP3.LUT UR8, UR22, 0x2, URZ, 0xfc, !UPT ;  /* 0x0000000216087892 */ /* 0x000fc8000f8efcff */
[----:B------:R-:W-:-:S09]  /*1e60*/  UISETP.NE.AND UP0, UPT, UR8, 0x2, UPT ;  /* 0x000000020800788c */ /* 0x000fd2000bf05270 */
[----:B------:R-:W-:Y:S05]  /*1e70*/  BRA.U UP0, `(.L_x_36) ;  /* 0x0000000100047547 */ /* 0x000fea000b800000 */
[----:B------:R-:W-:Y:S05]  /*1e80*/  BPT.TRAP 0x1 ;  /* 0x000000040000795c */ /* 0x000fea0000300000 */
.L_x_36:
[----:B------:R-:W-:Y:S04]  /*1e90*/  BSSY.RECONVERGENT B0, `(.L_x_37) ;  /* 0x0000003000007945 */ /* 0x000fe80003800200 */
[----:B------:R-:W-:Y:S05]  /*1ea0*/  @!P4 BRA `(.L_x_38) ;  /* 0x000000000004c947 */ /* 0x000fea0003800000 */
[----:B------:R-:W-:Y:S05]  /*1eb0*/  BPT.TRAP 0x1 ;  /* 0x000000040000795c */ /* 0x000fea0000300000 */
.L_x_38:
[----:B------:R-:W-:Y:S05]  /*1ec0*/  BSYNC.RECONVERGENT B0 ;  /* 0x0000000000007941 */ /* 0x000fea0003800200 */
.L_x_37:
[----:B------:R-:W-:Y:S02]  /*1ed0*/  UIADD3 UR23, UPT, UPT, UR27, 0x1, URZ ;  /* 0x000000011b177890 */ /* 0x000fe4000fffe0ff */
[----:B------:R-:W-:Y:S02]  /*1ee0*/  UIADD3 UR32, UP1, UPT, UR14, 0x80, URZ ;  /* 0x000000800e207890 */ /* 0x000fe4000ff3e0ff */
[----:B------:R-:W-:Y:S02]  /*1ef0*/  UISETP.NE.AND UP0, UPT, UR23, 0xd, UPT ;  /* 0x0000000d1700788c */ /* 0x000fe4000bf05270 */
[----:B------:R-:W-:Y:S02]  /*1f00*/  USHF.L.U32 UR18, UR25, 0x6, URZ ;  /* 0x0000000619127899 */ /* 0x000fe400080006ff */
[----:B------:R-:W-:Y:S02]  /*1f10*/  USEL UR9, URZ, 0x1, UP0 ;  /* 0x00000001ff097887 */ /* 0x000fe40008000000 */
[----:B------:R-:W-:-:S02]  /*1f20*/  USEL UR23, UR23, URZ, UP0 ;  /* 0x000000ff17177287 */ /* 0x000fc40008000000 */
[----:B------:R-:W-:Y:S02]  /*1f30*/  UIADD3 UR30, UP0, UPT, UR14, 0x180, URZ ;  /* 0x000001800e1e7890 */ /* 0x000fe4000ff1e0ff */
[----:B------:R-:W-:Y:S01]  /*1f40*/  ULEA UR8, UR23, UR6, 0x3 ;  /* 0x0000000617087291 */ /* 0x000fe2000f8e18ff */
[----:B------:R-:W-:Y:S01]  /*1f50*/  LOP3.LUT R15, R15, UR9, RZ, 0x3c, !PT ;  /* 0x000000090f0f7c12 */ /* 0x000fe2000f8e3cff */
[----:B------:R-:W-:Y:S02]  /*1f60*/  ULOP3.LUT UR17, UR17, 0xfefffff8, URZ, 0xc0, !UPT ;  /* 0xfefffff811117892 */ /* 0x000fe4000f8ec0ff */
[----:B------:R-:W-:Y:S01]  /*1f70*/  UIADD3.X UR33, UPT, UPT, URZ, UR15, URZ, UP1, !UPT ;  /* 0x0000000fff217290 */ /* 0x000fe20008ffe4ff */
[----:B-1----:R-:W-:Y:S01]  /*1f80*/  SHF.L.U32 R2, R15, 0x1f, RZ ;  /* 0x0000001f0f027819 */ /* 0x002fe200000006ff */
[----:B------:R-:W-:Y:S01]  /*1f90*/  UIADD3.X UR31, UPT, UPT, URZ, UR15, URZ, UP0, !UPT ;  /* 0x0000000fff1f7290 */ /* 0x000fe200087fe4ff */
[----:B------:R-:W-:Y:S02]  /*1fa0*/  UMOV UR28, 0x0 ;  /* 0x00000000001c7882 */ /* 0x000fe40000000000 */
[----:B------:R4:W1:Y:S01]  /*1fb0*/  SYNCS.PHASECHK.TRANS64.TRYWAIT P0, [UR8+0x68], R2 ;  /* 0x00006802ff0075a7 */ /* 0x0008620008001108 */
[----:B------:R-:W-:Y:S01]  /*1fc0*/  ULEA UR8, UR27, UR6, 0xd ;  /* 0x000000061b087291 */ /* 0x000fe2000f8e68ff */
[----:B------:R-:W-:Y:S01]  /*1fd0*/  UMOV UR29, 0x10000000 ;  /* 0x10000000001d7882 */ /* 0x000fe20000000000 */
[----:B------:R-:W-:-:S02]  /*1fe0*/  UMOV UR19, UR35 ;  /* 0x0000002300137c82 */ /* 0x000fc40008000000 */
[----:B------:R-:W-:Y:S02]  /*1ff0*/  UIADD3 UR16, UPT, UPT, UR8, 0x4300, URZ ;  /* 0x0000430008107890 */ /* 0x000fe4000fffe0ff */
[----:B------:R-:W-:Y:S01]  /*2000*/  UIADD3 UR8, UPT, UPT, UR8, 0x1e300, URZ ;  /* 0x0001e30008087890 */ /* 0x000fe2000fffe0ff */
[----:B------:R-:W-:Y:S01]  /*2010*/  UMOV UR20, UR36 ;  /* 0x0000002400147c82 */ /* 0x000fe20008000000 */
[----:B------:R-:W-:Y:S01]  /*2020*/  UMOV UR12, UR36 ;  /* 0x00000024000c7c82 */ /* 0x000fe20008000000 */
[----:B------:R-:W-:Y:S01]  /*2030*/  UMOV UR9, UR17 ;  /* 0x0000001100097c82 */ /* 0x000fe20008000000 */
[----:B------:R-:W-:Y:S01]  /*2040*/  UMOV UR10, UR18 ;  /* 0x00000012000a7c82 */ /* 0x000fe20008000000 */
[----:B------:R-:W-:Y:S02]  /*2050*/  UIADD3 UR25, UPT, UPT, UR25, 0x1, URZ ;  /* 0x0000000119197890 */ /* 0x000fe4000fffe0ff */
[----:B------:R4:W-:Y:S01]  /*2060*/  UTMALDG.3D.2CTA [UR16], [UR32], desc[UR28] ;  /* 0x00001c10200075b4 */ /* 0x0009e20008211000 */
[----:B------:R-:W-:Y:S01]  /*2070*/  UMOV UR27, UR23 ;  /* 0x00000017001b7c82 */ /* 0x000fe20008000000 */
[----:B------:R-:W-:Y:S01]  /*2080*/  UISETP.NE.AND UP0, UPT, UR25, UR26, UPT ;  /* 0x0000001a1900728c */ /* 0x000fe2000bf05270 */
[----:B------:R4:W-:Y:S08]  /*2090*/  UTMALDG.3D.2CTA [UR8], [UR30], desc[UR28] ;  /* 0x00001c081e0075b4 */ /* 0x0009f00008211000 */
[----:B----4-:R-:W-:Y:S05]  /*20a0*/  BRA.U UP0, `(.L_x_39) ;  /* 0xfffffffd004c7547 */ /* 0x010fea000b83ffff */
.L_x_33:
[C---:B-1----:R-:W-:Y:S01]  /*20b0*/  LEA R2, R14.reuse, UR6, 0x3 ;  /* 0x000000060e027c11 */ /* 0x042fe2000f8e18ff */
[----:B------:R-:W-:Y:S01]  /*20c0*/  NOP ;  /* 0x0000000000007918 */ /* 0x000fe20000000000 */
[----:B--2---:R-:W-:Y:S02]  /*20d0*/  SHF.L.U32 R3, R13, 0x1f, RZ ;  /* 0x0000001f0d037819 */ /* 0x004fe400000006ff */
[----:B------:R-:W-:Y:S02]  /*20e0*/  LEA R4, R14, UR6, 0x4 ;  /* 0x000000060e047c11 */ /* 0x000fe4000f8e20ff */
[----:B------:R-:W1:Y:S02]  /*20f0*/  SYNCS.PHASECHK.TRANS64.TRYWAIT P0, [R2+URZ+0x120], R3 ;  /* 0x00012003020075a7 */ /* 0x000e6400080011ff */
[----:B-1----:R-:W-:Y:S05]  /*2100*/  @!P0 BRA `(.L_x_40) ;  /* 0x0000006c00d88947 */ /* 0x002fea0003800000 */
.L_x_195:
[----:B------:R-:W2:Y:S01]  /*2110*/  LDS.128 R4, [R4+0x1b0] ;  /* 0x0001b00004047984 */ /* 0x000ea20000000c00 */
[----:B------:R-:W-:Y:S01]  /*2120*/  ISETP.GE.AND P0, PT, R22, 0x1, PT ;  /* 0x000000011600780c */ /* 0x000fe20003f06270 */
[----:B-1----:R-:W-:Y:S01]  /*2130*/  VIADD R2, R2, 0x130 ;  /* 0x0000013002027836 */ /* 0x002fe20000000000 */
[----:B------:R-:W-:Y:S01]  /*2140*/  @!PT LDS RZ, [RZ] ;  /* 0x00000000fffff984 */ /* 0x000fe20000000800 */
[----:B------:R-:W-:Y:S01]  /*2150*/  @!PT LDS RZ, [RZ] ;  /* 0x00000000fffff984 */ /* 0x000fe20000000800 */
[----:B------:R-:W-:Y:S01]  /*2160*/  @!PT LDS RZ, [RZ] ;  /* 0x00000000fffff984 */ /* 0x000fe20000000800 */
[----:B------:R-:W-:Y:S01]  /*2170*/  @!PT LDS RZ, [RZ] ;  /* 0x00000000fffff984 */ /* 0x000fe20000000800 */
[----:B------:R1:W-:Y:S06]  /*2180*/  MEMBAR.ALL.CTA ;  /* 0x0000000000007992 */ /* 0x0003ec0000008000 */
[----:B-1----:R-:W1:Y:S01]  /*2190*/  FENCE.VIEW.ASYNC.S ;  /* 0x00000000000073c6 */ /* 0x002e620000000000 */
[----:B------:R-:W-:-:S04]  /*21a0*/  PRMT R2, RZ, 0x654, R2 ;  /* 0x00000654ff027816 */ /* 0x000fc80000000002 */
[----:B-1----:R1:W-:Y:S01]  /*21b0*/  SYNCS.ARRIVE.TRANS64.RED.A1T0 RZ, [R2+URZ], RZ ;  /* 0x000000ff02ff79a7 */ /* 0x0023e200081004ff */
[----:B--2---:R-:W-:-:S13]  /*21c0*/  LOP3.LUT P2, RZ, R6, 0x1, RZ, 0xc0, !PT ;  /* 0x0000000106ff7812 */ /* 0x004fda000784c0ff */
[----:B------:R-:W-:Y:S01]  /*21d0*/  @P2 SHF.R.U32.HI R3, RZ, 0x10, R5 ;  /* 0x00000010ff032819 */ /* 0x000fe20000011605 */
[----:B------:R-:W-:Y:S01]  /*21e0*/  VOTEU.ANY UP0, P2 ;  /* 0x0000000000ff7886 */ /* 0x000fe20001000100 */
[----:B------:R-:W-:Y:S02]  /*21f0*/  @P2 MOV R10, R4 ;  /* 0x00000004000a2202 */ /* 0x000fe40000000f00 */
[----:B------:R-:W-:Y:S02]  /*2200*/  @P2 R2UR.BROADCAST UR8, R3 ;  /* 0x00000000030822ca */ /* 0x000fe400008e0000 */
[----:B------:R-:W-:-:S11]  /*2210*/  @P2 LOP3.LUT R9, R5, 0xffff, RZ, 0xc0, !PT ;  /* 0x0000ffff05092812 */ /* 0x000fd600078ec0ff */
[----:B------:R-:W-:Y:S01]  /*2220*/  @UP0 UMOV UR36, UR8 ;  /* 0x0000000800240c82 */ /* 0x000fe20008000000 */
[----:B-1----:R-:W-:Y:S05]  /*2230*/  @!P0 BRA `(.L_x_41) ;  /* 0x0000000000b88947 */ /* 0x002fea0003800000 */
[----:B------:R-:W3:Y:S01]  /*2240*/  LDC.64 R4, c[0x0][0xb18] ;  /* 0x0002c600ff047b82 */ /* 0x000ee20000000a00 */
[----:B------:R-:W-:-:S07]  /*2250*/  ISETP.NE.AND P3, PT, R22, 0x1, PT ;  /* 0x000000011600780c */ /* 0x000fce0003f65270 */
[----:B------:R-:W1:Y:S08]  /*2260*/  LDC.64 R6, c[0x0][0xb10] ;  /* 0x0002c400ff067b82 */ /* 0x000e700000000a00 */
[----:B------:R-:W2:Y:S08]  /*2270*/  LDC R17, c[0x0][0xb20] ;  /* 0x0002c800ff117b82 */ /* 0x000eb00000000800 */
[----:B------:R-:W4:Y:S01]  /*2280*/  LDC R18, c[0x0][0xb0c] ;  /* 0x0002c300ff127b82 */ /* 0x000f220000000800 */
[----:B---3--:R-:W-:Y:S01]  /*2290*/  IMAD.HI.U32 R20, R0, R5, RZ ;  /* 0x0000000500147227 */ /* 0x008fe200078e00ff */
[----:B------:R-:W-:-:S03]  /*22a0*/  ISETP.NE.AND P0, PT, R4, 0x1, PT ;  /* 0x000000010400780c */ /* 0x000fc60003f05270 */
[----:B------:R-:W-:-:S03]  /*22b0*/  IMAD.HI.U32 R5, R9, R5, RZ ;  /* 0x0000000509057227 */ /* 0x000fc600078e00ff */
[----:B------:R-:W3:Y:S01]  /*22c0*/  LDC.64 R2, c[0x0][0xb28] ;  /* 0x0002ca00ff027b82 */ /* 0x000ee20000000a00 */
[----:B-1----:R-:W-:-:S04]  /*22d0*/  IMAD.HI.U32 R21, R8, R6, RZ ;  /* 0x0000000608157227 */ /* 0x002fc800078e00ff */
[----:B------:R-:W-:Y:S01]  /*22e0*/  IMAD.HI.U32 R23, R10, R6, RZ ;  /* 0x000000060a177227 */ /* 0x000fe200078e00ff */
[----:B------:R-:W-:Y:S02]  /*22f0*/  SHF.R.U32.HI R21, RZ, R7, R21 ;  /* 0x00000007ff157219 */ /* 0x000fe40000011615 */
[-C--:B--2---:R-:W-:Y:S02]  /*2300*/  SHF.R.U32.HI R20, RZ, R17.reuse, R20 ;  /* 0x00000011ff147219 */ /* 0x084fe40000011614 */
[----:B------:R-:W-:Y:S02]  /*2310*/  SHF.R.U32.HI R5, RZ, R17, R5 ;  /* 0x00000011ff057219 */ /* 0x000fe40000011605 */
[----:B------:R-:W-:Y:S02]  /*2320*/  SEL R20, R0, R20, !P0 ;  /* 0x0000001400147207 */ /* 0x000fe40004000000 */
[----:B------:R-:W-:Y:S02]  /*2330*/  SHF.R.U32.HI R23, RZ, R7, R23 ;  /* 0x00000007ff177219 */ /* 0x000fe40000011617 */
[----:B----4-:R-:W-:-:S02]  /*2340*/  ISETP.NE.AND P1, PT, R18, 0x1, PT ;  /* 0x000000011200780c */ /* 0x010fc40003f25270 */
[----:B------:R-:W-:Y:S02]  /*2350*/  SEL R5, R9, R5, !P0 ;  /* 0x0000000509057207 */ /* 0x000fe40004000000 */
[----:B------:R-:W-:Y:S02]  /*2360*/  SEL R21, R8, R21, !P1 ;  /* 0x0000001508157207 */ /* 0x000fe40004800000 */
[----:B------:R-:W-:Y:S01]  /*2370*/  SEL R23, R10, R23, !P1 ;  /* 0x000000170a177207 */ /* 0x000fe20004800000 */
[----:B---3--:R-:W-:-:S04]  /*2380*/  IMAD.HI.U32 R19, R20, R2, RZ ;  /* 0x0000000214137227 */ /* 0x008fc800078e00ff */
        /* <DEDUP_REMOVED lines=10> */
[----:B------:R-:W-:-:S04]  /*2430*/  @!P0 IMAD.HI.U32 R7, R23, R2, RZ ;  /* 0x0000000217078227 */ /* 0x000fc800078e00ff */
[----:B------:R-:W-:Y:S01]  /*2440*/  IMAD.MOV R2, RZ, RZ, -R6 ;  /* 0x000000ffff027224 */ /* 0x000fe200078e0a06 */
[----:B------:R-:W-:Y:S02]  /*2450*/  @!P0 SHF.R.U32.HI R3, RZ, R3, R7 ;  /* 0x00000003ff038219 */ /* 0x000fe40000011607 */
[----:B------:R-:W-:Y:S01]  /*2460*/  IADD3 R7, PT, PT, -R5, RZ, RZ ;  /* 0x000000ff05077210 */ /* 0x000fe20007ffe1ff */
[----:B------:R-:W-:Y:S01]  /*2470*/  IMAD R2, R22, R2, R5 ;  /* 0x0000000216027224 */ /* 0x000fe200078e0205 */
        /* <DEDUP_REMOVED lines=10> */
.L_x_41:
[----:B------:R-:W1:Y:S02]  /*2520*/  LDCU UR8, c[0x0][0xb30] ;  /* 0x00016600ff0877ac */ /* 0x000e640008000800 */
[----:B-1----:R-:W-:-:S09]  /*2530*/  UISETP.NE.AND UP0, UPT, UR8, 0x1, UPT ;  /* 0x000000010800788c */ /* 0x002fd2000bf05270 */
[----:B------:R-:W-:Y:S05]  /*2540*/  BRA.U UP0, `(.L_x_42) ;  /* 0x0000000100407547 */ /* 0x000fea000b800000 */
[----:B------:R-:W1:Y:S08]  /*2550*/  LDC.64 R4, c[0x0][0xb10] ;  /* 0x0002c400ff047b82 */ /* 0x000e700000000a00 */
[----:B------:R-:W2:Y:S08]  /*2560*/  LDC.64 R2, c[0x0][0xb18] ;  /* 0x0002c600ff027b82 */ /* 0x000eb00000000a00 */
[----:B------:R-:W4:Y:S08]  /*2570*/  LDC R6, c[0x0][0xb20] ;  /* 0x0002c800ff067b82 */ /* 0x000f300000000800 */
[----:B------:R-:W3:Y:S01]  /*2580*/  LDC R7, c[0x0][0xb0c] ;  /* 0x0002c300ff077b82 */ /* 0x000ee20000000800 */
[----:B-1----:R-:W-:-:S05]  /*2590*/  IMAD.HI.U32 R4, R10, R4, RZ ;  /* 0x000000040a047227 */ /* 0x002fca00078e00ff */
[----:B------:R-:W-:Y:S01]  /*25a0*/  SHF.R.U32.HI R4, RZ, R5, R4 ;  /* 0x00000005ff047219 */ /* 0x000fe20000011604 */
[----:B--2---:R-:W-:Y:S01]  /*25b0*/  IMAD.HI.U32 R3, R9, R3, RZ ;  /* 0x0000000309037227 */ /* 0x004fe200078e00ff */
[----:B------:R-:W-:-:S04]  /*25c0*/  ISETP.NE.AND P0, PT, R2, 0x1, PT ;  /* 0x000000010200780c */ /* 0x000fc80003f05270 */
[----:B----4-:R-:W-:-:S04]  /*25d0*/  SHF.R.U32.HI R3, RZ, R6, R3 ;  /* 0x00000006ff037219 */ /* 0x010fc80000011603 */
[----:B------:R-:W-:Y:S02]  /*25e0*/  SEL R3, R9, R3, !P0 ;  /* 0x0000000309037207 */ /* 0x000fe40004000000 */
[----:B---3--:R-:W-:-:S04]  /*25f0*/  ISETP.NE.AND P1, PT, R7, 0x1, PT ;  /* 0x000000010700780c */ /* 0x008fc80003f25270 */
[----:B------:R-:W-:-:S05]  /*2600*/  SEL R4, R10, R4, !P1 ;  /* 0x000000040a047207 */ /* 0x000fca0004800000 */
[----:B------:R-:W-:Y:S02]  /*2610*/  IMAD.IADD R5, R3, 0x1, -R4 ;  /* 0x0000000103057824 */ /* 0x000fe400078e0a04 */
[----:B------:R-:W-:Y:S02]  /*2620*/  IMAD.IADD R3, R4, 0x1, -R3 ;  /* 0x0000000104037824 */ /* 0x000fe400078e0a03 */
[----:B------:R-:W-:Y:S02]  /*2630*/  IMAD R10, R5, R7, R10 ;  /* 0x00000007050a7224 */ /* 0x000fe400078e020a */
[----:B------:R-:W-:-:S07]  /*2640*/  IMAD R9, R3, R2, R9 ;  /* 0x0000000203097224 */ /* 0x000fce00078e0209 */
.L_x_42:
[----:B------:R-:W-:Y:S01]  /*2650*/  VIADD R14, R14, 0x1 ;  /* 0x000000010e0e7836 */ /* 0x000fe20000000000 */
[----:B------:R-:W-:Y:S01]  /*2660*/  UPLOP3.LUT UP5, UPT, UPT, UPT, UPT, 0x80, 0x8 ;  /* 0x000000000008789c */ /* 0x000fe20003faf070 */
[----:B------:R-:W-:Y:S02]  /*2670*/  IMAD.IADD R24, R10, 0x1, R56 ;  /* 0x000000010a187824 */ /* 0x000fe400078e0238 */
[----:B------:R-:W-:Y:S01]  /*2680*/  IMAD.IADD R23, R9, 0x1, R47 ;  /* 0x0000000109177824 */ /* 0x000fe200078e022f */
[----:B------:R-:W-:-:S04]  /*2690*/  ISETP.NE.AND P0, PT, R14, 0x2, PT ;  /* 0x000000020e00780c */ /* 0x000fc80003f05270 */
[----:B------:R-:W-:Y:S02]  /*26a0*/  SEL R2, RZ, 0x1, P0 ;  /* 0x00000001ff027807 */ /* 0x000fe40000000000 */
[----:B------:R-:W-:Y:S02]  /*26b0*/  SEL R14, R14, RZ, P0 ;  /* 0x000000ff0e0e7207 */ /* 0x000fe40000000000 */
[----:B------:R-:W-:Y:S01]  /*26c0*/  LOP3.LUT R13, R13, R2, RZ, 0x3c, !PT ;  /* 0x000000020d0d7212 */ /* 0x000fe200078e3cff */
[----:B------:R-:W-:Y:S06]  /*26d0*/  @P2 BRA `(.L_x_43) ;  /* 0xfffffff000602947 */ /* 0x000fec000383ffff */
[----:B------:R-:W-:Y:S01]  /*26e0*/  UIADD3 UR6, UPT, UPT, UR6, 0x68, URZ ;  /* 0x0000006806067890 */ /* 0x000fe2000fffe0ff */
[----:B------:R-:W-:-:S03]  /*26f0*/  SHF.L.U32 R2, R15, 0x1f, RZ ;  /* 0x0000001f0f027819 */ /* 0x000fc600000006ff */
[----:B------:R-:W-:-:S09]  /*2700*/  ULEA UR4, UR23, UR6, 0x3 ;  /* 0x0000000617047291 */ /* 0x000fd2000f8e18ff */
[----:B------:R-:W1:Y:S02]  /*2710*/  SYNCS.PHASECHK.TRANS64.TRYWAIT P0, [UR4], R2 ;  /* 0x00000002ff0075a7 */ /* 0x000e640008001104 */
[----:B-1----:R-:W-:Y:S05]  /*2720*/  @!P0 BRA `(.L_x_44) ;  /* 0x0000006800648947 */ /* 0x002fea0003800000 */
.L_x_197:
[----:B------:R-:W-:-:S04]  /*2730*/  UIADD3 UR5, UPT, UPT, UR23, 0x1, URZ ;  /* 0x0000000117057890 */ /* 0x000fc8000fffe0ff */
[----:B------:R-:W-:-:S04]  /*2740*/  UISETP.NE.AND UP0, UPT, UR5, 0xd, UPT ;  /* 0x0000000d0500788c */ /* 0x000fc8000bf05270 */
[----:B------:R-:W-:Y:S02]  /*2750*/  USEL UR7, URZ, 0x1, UP0 ;  /* 0x00000001ff077887 */ /* 0x000fe40008000000 */
[----:B------:R-:W-:-:S04]  /*2760*/  USEL UR5, UR5, URZ, UP0 ;  /* 0x000000ff05057287 */ /* 0x000fc80008000000 */
[----:B------:R-:W-:Y:S01]  /*2770*/  ULEA UR4, UR5, UR6, 0x3 ;  /* 0x0000000605047291 */ /* 0x000fe2000f8e18ff */
[----:B-1----:R-:W-:-:S04]  /*2780*/  LOP3.LUT R2, R15, UR7, RZ, 0x3c, !PT ;  /* 0x000000070f027c12 */ /* 0x002fc8000f8e3cff */
[----:B------:R-:W-:-:S04]  /*2790*/  SHF.L.U32 R3, R2, 0x1f, RZ ;  /* 0x0000001f02037819 */ /* 0x000fc800000006ff */
[----:B------:R-:W1:Y:S02]  /*27a0*/  SYNCS.PHASECHK.TRANS64.TRYWAIT P0, [UR4], R3 ;  /* 0x00000003ff0075a7 */ /* 0x000e640008001104 */
[----:B-1----:R-:W-:Y:S05]  /*27b0*/  @!P0 BRA `(.L_x_45) ;  /* 0x0000006800588947 */ /* 0x002fea0003800000 */
.L_x_199:
[----:B------:R-:W-:-:S04]  /*27c0*/  UIADD3 UR5, UPT, UPT, UR5, 0x1, URZ ;  /* 0x0000000105057890 */ /* 0x000fc8000fffe0ff */
[----:B------:R-:W-:-:S04]  /*27d0*/  UISETP.NE.AND UP0, UPT, UR5, 0xd, UPT ;  /* 0x0000000d0500788c */ /* 0x000fc8000bf05270 */
[----:B------:R-:W-:Y:S02]  /*27e0*/  USEL UR7, URZ, 0x1, UP0 ;  /* 0x00000001ff077887 */ /* 0x000fe40008000000 */
[----:B------:R-:W-:-:S04]  /*27f0*/  USEL UR5, UR5, URZ, UP0 ;  /* 0x000000ff05057287 */ /* 0x000fc80008000000 */
[----:B------:R-:W-:Y:S01]  /*2800*/  ULEA UR4, UR5, UR6, 0x3 ;  /* 0x0000000605047291 */ /* 0x000fe2000f8e18ff */
[----:B------:R-:W-:-:S04]  /*2810*/  LOP3.LUT R2, R2, UR7, RZ, 0x3c, !PT ;  /* 0x0000000702027c12 */ /* 0x000fc8000f8e3cff */
[----:B-1----:R-:W-:-:S04]  /*2820*/  SHF.L.U32 R3, R2, 0x1f, RZ ;  /* 0x0000001f02037819 */ /* 0x002fc800000006ff */
[----:B------:R-:W1:Y:S02]  /*2830*/  SYNCS.PHASECHK.TRANS64.TRYWAIT P0, [UR4], R3 ;  /* 0x00000003ff0075a7 */ /* 0x000e640008001104 */
[----:B-1----:R-:W-:Y:S05]  /*2840*/  @!P0 BRA `(.L_x_46) ;  /* 0x00000068004c8947 */ /* 0x002fea0003800000 */
.L_x_201:
        /* <DEDUP_REMOVED lines=9> */
.L_x_203:
        /* <DEDUP_REMOVED lines=9> */
.L_x_205:
        /* <DEDUP_REMOVED lines=9> */
.L_x_207:
        /* <DEDUP_REMOVED lines=9> */
.L_x_209:
        /* <DEDUP_REMOVED lines=9> */
.L_x_211:
        /* <DEDUP_REMOVED lines=9> */
.L_x_213:
        /* <DEDUP_REMOVED lines=9> */
.L_x_215:
        /* <DEDUP_REMOVED lines=9> */
.L_x_217:
        /* <DEDUP_REMOVED lines=9> */
.L_x_219:
[----:B------:R-:W-:-:S04]  /*2d60*/  UIADD3 UR5, UPT, UPT, UR5, 0x1, URZ ;  /* 0x0000000105057890 */ /* 0x000fc8000fffe0ff */
[----:B------:R-:W-:-:S04]  /*2d70*/  UISETP.NE.AND UP0, UPT, UR5, 0xd, UPT ;  /* 0x0000000d0500788c */ /* 0x000fc8000bf05270 */
[----:B------:R-:W-:Y:S02]  /*2d80*/  USEL UR4, URZ, 0x1, UP0 ;  /* 0x00000001ff047887 */ /* 0x000fe40008000000 */
[----:B------:R-:W-:-:S04]  /*2d90*/  USEL UR5, UR5, URZ, UP0 ;  /* 0x000000ff05057287 */ /* 0x000fc80008000000 */
[----:B------:R-:W-:Y:S01]  /*2da0*/  ULEA UR5, UR5, UR6, 0x3 ;  /* 0x0000000605057291 */ /* 0x000fe2000f8e18ff */
[----:B------:R-:W-:-:S04]  /*2db0*/  LOP3.LUT R2, R2, UR4, RZ, 0x3c, !PT ;  /* 0x0000000402027c12 */ /* 0x000fc8000f8e3cff */
[----:B------:R-:W-:Y:S01]  /*2dc0*/  SHF.L.U32 R2, R2, 0x1f, RZ ;  /* 0x0000001f02027819 */ /* 0x000fe200000006ff */
[----:B-1-3--:R-:W-:-:S07]  /*2dd0*/  IMAD.U32 R0, RZ, RZ, UR5 ;  /* 0x00000005ff007e24 */ /* 0x00afce000f8e00ff */
.L_x_56:
[----:B-1----:R1:W2:Y:S02]  /*2de0*/  SYNCS.PHASECHK.TRANS64.TRYWAIT P0, [R0+URZ], R2 ;  /* 0x00000002000075a7 */ /* 0x0022a400080011ff */
[----:B--2---:R-:W-:Y:S05]  /*2df0*/  @!P0 NANOSLEEP.SYNCS 0x989680 ;  /* 0x009896800000895d */ /* 0x004fea0003900000 */
[----:B------:R-:W2:Y:S02]  /*2e00*/  @!P0 SYNCS.PHASECHK.TRANS64 P0, [R0+URZ], R2 ;  /* 0x00000002000085a7 */ /* 0x000ea400080010ff */
[----:B--2---:R-:W-:Y:S05]  /*2e10*/  @P0 EXIT ;  /* 0x000000000000094d */ /* 0x004fea0003800000 */
[----:B------:R-:W-:Y:S05]  /*2e20*/  BRA `(.L_x_56) ;  /* 0xfffffffc00ec7947 */ /* 0x000fea000383ffff */
.L_x_23:
[----:B------:R-:W-:-:S04]  /*2e30*/  UISETP.NE.AND UP1, UPT, UR37, URZ, UPT ;  /* 0x000000ff2500728c */ /* 0x000fc8000bf25270 */
[----:B------:R-:W-:-:S09]  /*2e40*/  UISETP.NE.OR UP1, UPT, UR10, 0x1, UP1 ;  /* 0x000000010a00788c */ /* 0x000fd20008f25670 */
[----:B------:R-:W-:Y:S05]  /*2e50*/  BRA.U UP1, `(.L_x_57) ;  /* 0x00000005014c7547 */ /* 0x000fea000b800000 */
[----:B------:R-:W-:Y:S01]  /*2e60*/  HFMA2 R11, -RZ, RZ, 0, 0 ;  /* 0x00000000ff0b7431 */ /* 0x000fe200000001ff */
[----:B------:R-:W-:Y:S01]  /*2e70*/  ISETP.GE.U32.AND P2, PT, R10, 0x2, PT ;  /* 0x000000020a00780c */ /* 0x000fe20003f46070 */
[----:B------:R-:W-:Y:S01]  /*2e80*/  IMAD.MOV.U32 R12, RZ, RZ, 0x1 ;  /* 0x00000001ff0c7424 */ /* 0x000fe200078e00ff */
[----:B------:R-:W-:Y:S01]  /*2e90*/  CS2R R8, SRZ ;  /* 0x0000000000087805 */ /* 0x000fe2000001ff00 */
[----:B------:R-:W-:Y:S01]  /*2ea0*/  IMAD.MOV.U32 R3, RZ, RZ, RZ ;  /* 0x000000ffff037224 */ /* 0x000fe200078e00ff */
[----:B------:R-:W-:Y:S01]  /*2eb0*/  UMOV UR4, 0x400 ;  /* 0x0000040000047882 */ /* 0x000fe20000000000 */
[----:B------:R-:W-:Y:S01]  /*2ec0*/  UMOV UR6, URZ ;  /* 0x000000ff00067c82 */ /* 0x000fe20008000000 */
[----:B------:R-:W-:-:S12]  /*2ed0*/  ULEA UR37, UR37, UR4, 0x18 ;  /* 0x0000000425257291 */ /* 0x000fd8000f8ec0ff */
.L_x_61:
[----:B------:R-:W-:Y:S02]  /*2ee0*/  LEA R0, R3, UR37, 0x3 ;  /* 0x0000002503007c11 */ /* 0x000fe4000f8e18ff */
[----:B------:R-:W-:-:S03]  /*2ef0*/  SHF.L.U32 R4, R8, 0x1f, RZ ;  /* 0x0000001f08047819 */ /* 0x000fc600000006ff */
[----:B------:R-:W-:Y:S01]  /*2f00*/  VIADD R5, R0, 0x190 ;  /* 0x0000019000057836 */ /* 0x000fe20000000000 */
[----:B------:R-:W1:Y:S02]  /*2f10*/  SYNCS.PHASECHK.TRANS64.TRYWAIT P0, [R0+URZ+0x180], R4 ;  /* 0x00018004000075a7 */ /* 0x000e6400080011ff */
[----:B-1----:R-:W-:Y:S05]  /*2f20*/  @!P0 BRA `(.L_x_58) ;  /* 0x0000006400848947 */ /* 0x002fea0003800000 */
.L_x_220:
[----:B------:R-:W-:Y:S01]  /*2f30*/  ULEA UR5, UR6, UR37, 0x3 ;  /* 0x0000002506057291 */ /* 0x000fe2000f8e18ff */
[----:B-1----:R-:W-:Y:S01]  /*2f40*/  PRMT R0, RZ, 0x654, R5 ;  /* 0x00000654ff007816 */ /* 0x002fe20000000005 */
[----:B------:R-:W-:Y:S01]  /*2f50*/  @!P2 IMAD.MOV.U32 R4, RZ, RZ, 0x10 ;  /* 0x00000010ff04a424 */ /* 0x000fe200078e00ff */
[----:B------:R-:W-:Y:S01]  /*2f60*/  SHF.L.U32 R5, R12, 0x1f, RZ ;  /* 0x0000001f0c057819 */ /* 0x000fe200000006ff */
[----:B------:R-:W-:Y:S01]  /*2f70*/  UIADD3 UR4, UPT, UPT, UR5, 0x120, URZ ;  /* 0x0000012005047890 */ /* 0x000fe2000fffe0ff */
[----:B------:R1:W-:Y:S05]  /*2f80*/  SYNCS.ARRIVE.TRANS64.RED.A1T0 RZ, [R0+URZ], RZ ;  /* 0x000000ff00ff79a7 */ /* 0x0003ea00081004ff */
[----:B------:R-:W-:Y:S01]  /*2f90*/  IMAD.U32 R6, RZ, RZ, UR4 ;  /* 0x00000004ff067e24 */ /* 0x000fe2000f8e00ff */
[----:B------:R-:W2:Y:S04]  /*2fa0*/  SYNCS.PHASECHK.TRANS64.TRYWAIT P0, [UR5+0x130], R5 ;  /* 0x00013005ff0075a7 */ /* 0x000ea80008001105 */
[----:B------:R-:W-:Y:S01]  /*2fb0*/  PRMT R6, R10, 0x654, R6 ;  /* 0x000006540a067816 */ /* 0x000fe20000000006 */
[----:B-12---:R-:W-:Y:S06]  /*2fc0*/  @!P0 BRA `(.L_x_59) ;  /* 0x0000006400708947 */ /* 0x006fec0003800000 */
.L_x_222:
[----:B------:R-:W-:Y:S01]  /*2fd0*/  ULEA UR4, UR6, UR37, 0x4 ;  /* 0x0000002506047291 */ /* 0x000fe2000f8e20ff */
[----:B------:R-:W-:Y:S01]  /*2fe0*/  SEL R2, R6, R2, !P2 ;  /* 0x0000000206027207 */ /* 0x000fe20005000000 */
[----:B------:R-:W-:Y:S01]  /*2ff0*/  UIADD3 UR5, UPT, UPT, UR5, 0x120, URZ ;  /* 0x0000012005057890 */ /* 0x000fe2000fffe0ff */
[----:B-1----:R-:W-:Y:S01]  /*3000*/  LEA R0, R11, UR37, 0x3 ;  /* 0x000000250b007c11 */ /* 0x002fe2000f8e18ff */
[----:B------:R-:W-:Y:S01]  /*3010*/  UIADD3 UR4, UPT, UPT, UR4, 0x1b0, URZ ;  /* 0x000001b004047890 */ /* 0x000fe2000fffe0ff */
[----:B------:R1:W-:Y:S01]  /*3020*/  @!P2 SYNCS.ARRIVE.TRANS64.RED RZ, [R2+URZ], R4 ;  /* 0x0000000402ffa9a7 */ /* 0x0003e200080004ff */
[----:B------:R-:W-:Y:S01]  /*3030*/  UIADD3 UR6, UPT, UPT, UR6, 0x1, URZ ;  /* 0x0000000106067890 */ /* 0x000fe2000fffe0ff */
[----:B------:R-:W-:-:S03]  /*3040*/  VIADD R3, R3, 0x1 ;  /* 0x0000000103037836 */ /* 0x000fc60000000000 */
[----:B------:R-:W-:Y:S02]  /*3050*/  UISETP.NE.AND UP0, UPT, UR6, 0x2, UPT ;  /* 0x000000020600788c */ /* 0x000fe4000bf05270 */
[----:B------:R-:W-:Y:S01]  /*3060*/  ISETP.NE.AND P0, PT, R3, 0x2, PT ;  /* 0x000000020300780c */ /* 0x000fe20003f05270 */
[----:B------:R-:W-:Y:S06]  /*3070*/  UGETNEXTWORKID.BROADCAST [UR4], [UR5] ;  /* 0x00000000040073ca */ /* 0x000fec0008000100 */
[----:B------:R-:W-:Y:S02]  /*3080*/  USEL UR4, URZ, 0x1, UP0 ;  /* 0x00000001ff047887 */ /* 0x000fe40008000000 */
[----:B------:R-:W-:-:S04]  /*3090*/  USEL UR6, UR6, URZ, UP0 ;  /* 0x000000ff06067287 */ /* 0x000fc80008000000 */
[----:B------:R-:W-:Y:S02]  /*30a0*/  LOP3.LUT R12, R12, UR4, RZ, 0x3c, !PT ;  /* 0x000000040c0c7c12 */ /* 0x000fe4000f8e3cff */
[----:B-1----:R-:W-:-:S04]  /*30b0*/  SHF.L.U32 R4, R9, 0x1f, RZ ;  /* 0x0000001f09047819 */ /* 0x002fc800000006ff */
[----:B------:R-:W1:Y:S02]  /*30c0*/  SYNCS.PHASECHK.TRANS64.TRYWAIT P1, [R0+URZ+0x120], R4 ;  /* 0x00012004000075a7 */ /* 0x000e6400080211ff */
[----:B-1----:R-:W-:Y:S05]  /*30d0*/  @!P1 BRA `(.L_x_60) ;  /* 0x0000006400449947 */ /* 0x002fea0003800000 */
.L_x_223:
[----:B-1----:R-:W-:Y:S01]  /*30e0*/  LEA R4, R11, UR37, 0x4 ;  /* 0x000000250b047c11 */ /* 0x002fe2000f8e20ff */
[----:B------:R-:W-:Y:S01]  /*30f0*/  VIADD R0, R0, 0x130 ;  /* 0x0000013000007836 */ /* 0x000fe20000000000 */
[----:B------:R-:W-:Y:S01]  /*3100*/  SEL R3, R3, RZ, P0 ;  /* 0x000000ff03037207 */ /* 0x000fe20000000000 */
[----:B------:R-:W-:-:S03]  /*3110*/  VIADD R11, R11, 0x1 ;  /* 0x000000010b0b7836 */ /* 0x000fc60000000000 */
[----:B------:R-:W1:Y:S01]  /*3120*/  LDS.128 R4, [R4+0x1b0] ;  /* 0x0001b00004047984 */ /* 0x000e620000000c00 */
[----:B------:R-:W-:Y:S02]  /*3130*/  PRMT R0, RZ, 0x654, R0 ;  /* 0x00000654ff007816 */ /* 0x000fe40000000000 */
[C---:B------:R-:W-:Y:S01]  /*3140*/  ISETP.NE.AND P1, PT, R11.reuse, 0x2, PT ;  /* 0x000000020b00780c */ /* 0x040fe20003f25270 */
[----:B------:R-:W-:Y:S01]  /*3150*/  @!PT LDS RZ, [RZ] ;  /* 0x00000000fffff984 */ /* 0x000fe20000000800 */
[----:B------:R-:W-:Y:S01]  /*3160*/  @!PT LDS RZ, [RZ] ;  /* 0x00000000fffff984 */ /* 0x000fe20000000800 */
[----:B------:R-:W-:Y:S01]  /*3170*/  @!PT LDS RZ, [RZ] ;  /* 0x00000000fffff984 */ /* 0x000fe20000000800 */
[----:B------:R-:W-:Y:S01]  /*3180*/  @!PT LDS RZ, [RZ] ;  /* 0x00000000fffff984 */ /* 0x000fe20000000800 */
[----:B------:R2:W-:Y:S06]  /*3190*/  MEMBAR.ALL.CTA ;  /* 0x0000000000007992 */ /* 0x0005ec0000008000 */
[----:B--2---:R-:W2:Y:S01]  /*31a0*/  FENCE.VIEW.ASYNC.S ;  /* 0x00000000000073c6 */ /* 0x004ea20000000000 */
[----:B------:R-:W-:Y:S01]  /*31b0*/  SEL R11, R11, RZ, P1 ;  /* 0x000000ff0b0b7207 */ /* 0x000fe20000800000 */
[----:B--2---:R2:W-:Y:S01]  /*31c0*/  SYNCS.ARRIVE.TRANS64.RED.A1T0 RZ, [R0+URZ], RZ ;  /* 0x000000ff00ff79a7 */ /* 0x0045e200081004ff */
[----:B-1----:R-:W-:-:S02]  /*31d0*/  LOP3.LUT P3, RZ, R6, 0x1, RZ, 0xc0, !PT ;  /* 0x0000000106ff7812 */ /* 0x002fc4000786c0ff */
[----:B------:R-:W-:-:S04]  /*31e0*/  SEL R4, RZ, 0x1, P1 ;  /* 0x00000001ff047807 */ /* 0x000fc80000800000 */
[----:B------:R-:W-:Y:S02]  /*31f0*/  LOP3.LUT R9, R9, R4, RZ, 0x3c, !PT ;  /* 0x0000000409097212 */ /* 0x000fe400078e3cff */
[----:B--2---:R-:W-:-:S04]  /*3200*/  SEL R0, RZ, 0x1, P0 ;  /* 0x00000001ff007807 */ /* 0x004fc80000000000 */
[----:B------:R-:W-:Y:S01]  /*3210*/  LOP3.LUT R8, R8, R0, RZ, 0x3c, !PT ;  /* 0x0000000008087212 */ /* 0x000fe200078e3cff */
[----:B------:R-:W-:Y:S06]  /*3220*/  @P3 BRA `(.L_x_61) ;  /* 0xfffffffc002c3947 */ /* 0x000fec000383ffff */
[----:B------:R-:W-:Y:S01]  /*3230*/  ULEA UR5, UR6, UR37, 0x3 ;  /* 0x0000002506057291 */ /* 0x000fe2000f8e18ff */
[----:B------:R-:W-:-:S08]  /*3240*/  SHF.L.U32 R2, R12, 0x1f, RZ ;  /* 0x0000001f0c027819 */ /* 0x000fd000000006ff */
[----:B------:R-:W1:Y:S02]  /*3250*/  SYNCS.PHASECHK.TRANS64 P0, [UR5+0x130], R2 ;  /* 0x00013002ff0075a7 */ /* 0x000e640008001005 */
[----:B-1----:R-:W-:Y:S05]  /*3260*/  @P0 BRA `(.L_x_62) ;  /* 0x0000000000080947 */ /* 0x002fea0003800000 */
[----:B------:R-:W1:Y:S02]  /*3270*/  SYNCS.PHASECHK.TRANS64.TRYWAIT P0, [UR5+0x130], R2 ;  /* 0x00013002ff0075a7 */ /* 0x000e640008001105 */
[----:B-1----:R-:W-:Y:S05]  /*3280*/  @!P0 BRA `(.L_x_63) ;  /* 0x0000006000ec8947 */ /* 0x002fea0003800000 */
.L_x_62:
[----:B------:R-:W-:-:S04]  /*3290*/  UIADD3 UR4, UPT, UPT, UR6, 0x1, URZ ;  /* 0x0000000106047890 */ /* 0x000fc8000fffe0ff */
[----:B------:R-:W-:-:S04]  /*32a0*/  UISETP.NE.AND UP0, UPT, UR4, 0x2, UPT ;  /* 0x000000020400788c */ /* 0x000fc8000bf05270 */
[----:B------:R-:W-:Y:S02]  /*32b0*/  USEL UR7, URZ, 0x1, UP0 ;  /* 0x00000001ff077887 */ /* 0x000fe40008000000 */
[----:B------:R-:W-:-:S04]  /*32c0*/  USEL UR4, UR4, URZ, UP0 ;  /* 0x000000ff04047287 */ /* 0x000fc80008000000 */
[----:B------:R-:W-:Y:S01]  /*32d0*/  ULEA UR4, UR4, UR37, 0x3 ;  /* 0x0000002504047291 */ /* 0x000fe2000f8e18ff */
[----:B-1----:R-:W-:-:S04]  /*32e0*/  LOP3.LUT R2, R12, UR7, RZ, 0x3c, !PT ;  /* 0x000000070c027c12 */ /* 0x002fc8000f8e3cff */
[----:B------:R-:W-:-:S04]  /*32f0*/  SHF.L.U32 R0, R2, 0x1f, RZ ;  /* 0x0000001f02007819 */ /* 0x000fc800000006ff */
[----:B------:R-:W1:Y:S02]  /*3300*/  SYNCS.PHASECHK.TRANS64 P0, [UR4+0x130], R0 ;  /* 0x00013000ff0075a7 */ /* 0x000e640008001004 */
[----:B-1----:R-:W-:Y:S05]  /*3310*/  @P0 EXIT ;  /* 0x000000000000094d */ /* 0x002fea0003800000 */
[----:B------:R-:W-:Y:S02]  /*3320*/  SHF.L.U32 R2, R2, 0x1f, RZ ;  /* 0x0000001f02027819 */ /* 0x000fe400000006ff */
[----:B------:R-:W-:-:S07]  /*3330*/  MOV R0, UR4 ;  /* 0x0000000400007c02 */ /* 0x000fce0008000f00 */
.L_x_64:
[----:B-1----:R1:W2:Y:S02]  /*3340*/  SYNCS.PHASECHK.TRANS64.TRYWAIT P0, [R0+URZ+0x130], R2 ;  /* 0x00013002000075a7 */ /* 0x0022a400080011ff */
[----:B--2---:R-:W-:Y:S05]  /*3350*/  @!P0 NANOSLEEP.SYNCS 0x989680 ;  /* 0x009896800000895d */ /* 0x004fea0003900000 */
[----:B------:R-:W2:Y:S02]  /*3360*/  @!P0 SYNCS.PHASECHK.TRANS64 P0, [R0+URZ+0x130], R2 ;  /* 0x00013002000085a7 */ /* 0x000ea400080010ff */
[----:B--2---:R-:W-:Y:S05]  /*3370*/  @P0 EXIT ;  /* 0x000000000000094d */ /* 0x004fea0003800000 */
[----:B------:R-:W-:Y:S05]  /*3380*/  BRA `(.L_x_64) ;  /* 0xfffffffc00ec7947 */ /* 0x000fea000383ffff */
.L_x_57:
[----:B------:R-:W-:Y:S05]  /*3390*/  BRA.U UP4, `(.L_x_65) ;  /* 0x0000001104d87547 */ /* 0x000fea000b800000 */
[----:B------:R-:W-:Y:S01]  /*33a0*/  UMOV UR6, 0x40 ;  /* 0x0000004000067882 */ /* 0x000fe20000000000 */
[----:B------:R-:W-:Y:S01]  /*33b0*/  NOP ;  /* 0x0000000000007918 */ /* 0x000fe20000000000 */
[----:B------:R-:W-:Y:S01]  /*33c0*/  ULEA UR6, UR37, UR6, 0x18 ;  /* 0x0000000625067291 */ /* 0x000fe2000f8ec0ff */
[----:B------:R-:W-:Y:S02]  /*33d0*/  UMOV UR7, 0x400 ;  /* 0x0000040000077882 */ /* 0x000fe40000000000 */
[----:B------:R-:W-:-:S06]  /*33e0*/  ULEA UR37, UR37, UR7, 0x18 ;  /* 0x0000000725257291 */ /* 0x000fcc000f8ec0ff */
[----:B------:R-:W1:Y:S02]  /*33f0*/  LDS.U8 R2, [UR6+0x1c] ;  /* 0x00001c06ff027984 */ /* 0x000e640008000000 */
[----:B-1----:R-:W-:-:S13]  /*3400*/  ISETP.NE.AND P0, PT, R2, RZ, PT ;  /* 0x000000ff0200720c */ /* 0x002fda0003f05270 */
[----:B------:R-:W-:Y:S05]  /*3410*/  @P0 BRA `(.L_x_66) ;  /* 0x0000000400080947 */ /* 0x000fea0003800000 */
[----:B------:R-:W-:Y:S02]  /*3420*/  UISETP.NE.U32.AND UP0, UPT, UR5, 0x1, UPT ;  /* 0x000000010500788c */ /* 0x000fe4000bf05070 */
[----:B------:R-:W-:-:S07]  /*3430*/  UIADD3 UR8, UPT, UPT, UR6, 0x8, URZ ;  /* 0x0000000806087890 */ /* 0x000fce000fffe0ff */
[----:B------:R-:W-:Y:S05]  /*3440*/  BRA.U !UP0, `(.L_x_67) ;  /* 0x00000001089c7547 */ /* 0x000fea000b800000 */
[----:B------:R-:W-:Y:S01]  /*3450*/  ELECT P0, URZ, PT ;  /* 0x0000000000ff782f */ /* 0x000fe20003800000 */
[----:B------:R-:W-:-:S12]  /*3460*/  BSSY B0, `(.L_x_67) ;  /* 0x0000025000007945 */ /* 0x000fd80003800000 */
[----:B------:R-:W-:Y:S05]  /*3470*/  @!P0 BRA `(.L_x_68) ;  /* 0x00000000008c8947 */ /* 0x000fea0003800000 */
[----:B------:R-:W-:-:S05]  /*3480*/  UMOV UR7, 0x10 ;  /* 0x0000001000077882 */ /* 0x000fca0000000000 */
[----:B------:R-:W-:Y:S04]  /*3490*/  DEPBAR.LE SB1, 0x36 ;  /* 0x00009d800000791a */ /* 0x000fe80000000000 */
[----:B------:R-:W1:Y:S02]  /*34a0*/  UTCATOMSWS.2CTA.FIND_AND_SET.ALIGN UP1, UR7, UR7 ;  /* 0x00000007000775e3 */ /* 0x000e640008220800 */
[----:B-1----:R-:W-:Y:S01]  /*34b0*/  MOV R10, UR7 ;  /* 0x00000007000a7c02 */ /* 0x002fe20008000f00 */
[----:B------:R-:W-:Y:S06]  /*34c0*/  BRA.U UP1, `(.L_x_69) ;  /* 0x0000000101187547 */ /* 0x000fec000b800000 */
.L_x_70:
[----:B------:R-:W-:Y:S05]  /*34d0*/  NANOSLEEP 0x64 ;  /* 0x000000640000795d */ /* 0x000fea0003800000 */
[----:B------:R-:W-:-:S05]  /*34e0*/  UMOV UR7, 0x10 ;  /* 0x0000001000077882 */ /* 0x000fca0000000000 */
[----:B------:R-:W-:Y:S04]  /*34f0*/  DEPBAR.LE SB1, 0x36 ;  /* 0x00009d800000791a */ /* 0x000fe80000000000 */
[----:B------:R-:W1:Y:S02]  /*3500*/  UTCATOMSWS.2CTA.FIND_AND_SET.ALIGN UP1, UR7, UR7 ;  /* 0x00000007000775e3 */ /* 0x000e640008220800 */
[----:B-1----:R-:W-:Y:S01]  /*3510*/  MOV R10, UR7 ;  /* 0x00000007000a7c02 */ /* 0x002fe20008000f00 */
[----:B------:R-:W-:Y:S05]  /*3520*/  BRA.U !UP1, `(.L_x_70) ;  /* 0xfffffffd09e87547 */ /* 0x000fea000b83ffff */
.L_x_69:
[----:B------:R-:W1:Y:S01]  /*3530*/  LDS R5, [UR6+0x10] ;  /* 0x00001006ff057984 */ /* 0x000e620008000800 */
[----:B------:R-:W-:Y:S01]  /*3540*/  IMAD.U32 R3, RZ, RZ, UR37 ;  /* 0x00000025ff037e24 */ /* 0x000fe2000f8e00ff */
[----:B------:R-:W-:-:S03]  /*3550*/  MOV R2, UR4 ;  /* 0x0000000400027c02 */ /* 0x000fc60008000f00 */
[----:B------:R-:W-:Y:S01]  /*3560*/  VIADD R3, R3, 0x1d0 ;  /* 0x000001d003037836 */ /* 0x000fe20000000000 */
[----:B-1----:R-:W-:-:S04]  /*3570*/  SHF.L.U32 R5, R5, 0x1f, RZ ;  /* 0x0000001f05057819 */ /* 0x002fc800000006ff */
[----:B------:R-:W1:Y:S02]  /*3580*/  SYNCS.PHASECHK.TRANS64.TRYWAIT P0, [UR6+0x8], R5 ;  /* 0x00000805ff0075a7 */ /* 0x000e640008001106 */
[----:B-1----:R-:W-:Y:S05]  /*3590*/  @P0 BRA `(.L_x_71) ;  /* 0x0000000000080947 */ /* 0x002fea0003800000 */
[----:B------:R-:W1:Y:S02]  /*35a0*/  SYNCS.PHASECHK.TRANS64.TRYWAIT P0, [UR6+0x8], R5 ;  /* 0x00000805ff0075a7 */ /* 0x000e640008001106 */
[----:B-1----:R-:W-:Y:S05]  /*35b0*/  @!P0 BRA `(.L_x_72) ;  /* 0x0000006000388947 */ /* 0x002fea0003800000 */
.L_x_71:
[----:B-1----:R-:W-:Y:S01]  /*35c0*/  HFMA2 R4, -RZ, RZ, 0, 5.9604644775390625e-08 ;  /* 0x00000001ff047431 */ /* 0x002fe200000001ff */
[----:B------:R-:W-:Y:S01]  /*35d0*/  UPRMT UR7, UR4, 0x654, UR8 ;  /* 0x0000065404077896 */ /* 0x000fe20008000008 */
[----:B------:R-:W-:Y:S01]  /*35e0*/  IMAD.MOV.U32 R7, RZ, RZ, 0xffff ;  /* 0x0000ffffff077424 */ /* 0x000fe200078e00ff */
[----:B------:R-:W-:Y:S01]  /*35f0*/  PRMT R2, R2, 0x654, R3 ;  /* 0x0000065402027816 */ /* 0x000fe20000000003 */
[----:B------:R-:W-:Y:S02]  /*3600*/  IMAD.MOV.U32 R5, RZ, RZ, 0x4 ;  /* 0x00000004ff057424 */ /* 0x000fe400078e00ff */
[----:B------:R-:W-:Y:S01]  /*3610*/  IMAD.SHL.U32 R9, R10, 0x20, RZ ;  /* 0x000000200a097824 */ /* 0x000fe200078e00ff */
[----:B------:R-:W-:Y:S02]  /*3620*/  MOV R3, UR7 ;  /* 0x0000000700037c02 */ /* 0x000fe40008000f00 */
[-C--:B------:R-:W-:Y:S01]  /*3630*/  SHF.L.U32 R7, R7, R10.reuse, RZ ;  /* 0x0000000a07077219 */ /* 0x080fe200000006ff */
[----:B------:R1:W-:Y:S01]  /*3640*/  SYNCS.ARRIVE.TRANS64.RED RZ, [UR7], R5 ;  /* 0x00000005ffff79a7 */ /* 0x0003e20008000407 */
[----:B------:R-:W-:Y:S01]  /*3650*/  SHF.L.U32 R6, R4, R10, RZ ;  /* 0x0000000a04067219 */ /* 0x000fe200000006ff */
[----:B------:R1:W-:Y:S04]  /*3660*/  STS [UR37+0x1d0], R9 ;  /* 0x0001d009ff007988 */ /* 0x0003e80008000825 */
[----:B------:R1:W-:Y:S04]  /*3670*/  STAS [R2.64], R10 ;  /* 0x0000000a02007dbd */ /* 0x0003e8000c0008ff */
[----:B------:R1:W-:Y:S04]  /*3680*/  ATOMS.OR RZ, [UR6+0x14], R7 ;  /* 0x00001407ffff798c */ /* 0x0003e8000b000006 */
[----:B------:R1:W-:Y:S04]  /*3690*/  ATOMS.OR RZ, [UR6+0x18], R6 ;  /* 0x00001806ffff798c */ /* 0x0003e8000b000006 */
[----:B------:R1:W-:Y:S02]  /*36a0*/  ATOMS.XOR RZ, [UR6+0x10], R4 ;  /* 0x00001004ffff798c */ /* 0x0003e4000b800006 */
.L_x_68:
[----:B------:R-:W-:Y:S05]  /*36b0*/  BSYNC B0 ;  /* 0x0000000000007941 */ /* 0x000fea0003800000 */
.L_x_67:
[----:B------:R-:W-:Y:S05]  /*36c0*/  BRA.U UP0, `(.L_x_73) ;  /* 0x00000001006c7547 */ /* 0x000fea000b800000 */
[----:B------:R-:W-:-:S03]  /*36d0*/  UMOV UR7, 0xffffffff ;  /* 0xffffffff00077882 */ /* 0x000fc60000000000 */
[----:B------:R-:W-:Y:S05]  /*36e0*/  BRA.DIV UR7, `(.L_x_74) ;  /* 0x0000006207047947 */ /* 0x000fea000b800000 */
[----:B------:R-:W-:-:S13]  /*36f0*/  ELECT P6, URZ, PT ;  /* 0x0000000000ff782f */ /* 0x000fda00038c0000 */
.L_x_227:
[----:B------:R-:W-:Y:S05]  /*3700*/  @!P6 BRA `(.L_x_73) ;  /* 0x00000000005ce947 */ /* 0x000fea0003800000 */
[----:B-1----:R-:W1:Y:S02]  /*3710*/  LDS R3, [UR6+0x10] ;  /* 0x00001006ff037984 */ /* 0x002e640008000800 */
[----:B-1----:R-:W-:-:S04]  /*3720*/  SHF.L.U32 R3, R3, 0x1f, RZ ;  /* 0x0000001f03037819 */ /* 0x002fc800000006ff */
[----:B------:R-:W1:Y:S02]  /*3730*/  SYNCS.PHASECHK.TRANS64.TRYWAIT P0, [UR6+0x8], R3 ;  /* 0x00000803ff0075a7 */ /* 0x000e640008001106 */
[----:B-1----:R-:W-:Y:S05]  /*3740*/  @P0 BRA `(.L_x_75) ;  /* 0x0000000000080947 */ /* 0x002fea0003800000 */
[----:B------:R-:W1:Y:S02]  /*3750*/  SYNCS.PHASECHK.TRANS64.TRYWAIT P0, [UR6+0x8], R3 ;  /* 0x00000803ff0075a7 */ /* 0x000e640008001106 */
[----:B-1----:R-:W-:Y:S05]  /*3760*/  @!P0 BRA `(.L_x_76) ;  /* 0x0000006000048947 */ /* 0x002fea0003800000 */
.L_x_75:
[----:B------:R-:W2:Y:S01]  /*3770*/  LDS R5, [UR37+0x1d0] ;  /* 0x0001d025ff057984 */ /* 0x000ea20008000800 */
[----:B-1----:R-:W-:Y:S02]  /*3780*/  HFMA2 R2, -RZ, RZ, 0, 5.9604644775390625e-08 ;  /* 0x00000001ff027431 */ /* 0x002fe400000001ff */
[----:B------:R-:W-:Y:S01]  /*3790*/  IMAD.MOV.U32 R3, RZ, RZ, 0xffff ;  /* 0x0000ffffff037424 */ /* 0x000fe200078e00ff */
[----:B------:R-:W-:Y:S01]  /*37a0*/  UPRMT UR7, UR4, 0x654, UR8 ;  /* 0x0000065404077896 */ /* 0x000fe20008000008 */
[----:B--2---:R-:W-:-:S03]  /*37b0*/  IMAD.SHL.U32 R4, R5, 0x20, RZ ;  /* 0x0000002005047824 */ /* 0x004fc600078e00ff */
[-C--:B------:R-:W-:Y:S02]  /*37c0*/  SHF.L.U32 R3, R3, R5.reuse, RZ ;  /* 0x0000000503037219 */ /* 0x080fe400000006ff */
[----:B------:R-:W-:Y:S01]  /*37d0*/  SHF.L.U32 R5, R2, R5, RZ ;  /* 0x0000000502057219 */ /* 0x000fe200000006ff */
[----:B------:R2:W-:Y:S04]  /*37e0*/  STS [UR37+0x1d0], R4 ;  /* 0x0001d004ff007988 */ /* 0x0005e80008000825 */
[----:B------:R2:W-:Y:S04]  /*37f0*/  ATOMS.OR RZ, [UR6+0x14], R3 ;  /* 0x00001403ffff798c */ /* 0x0005e8000b000006 */
[----:B------:R2:W-:Y:S01]  /*3800*/  ATOMS.OR RZ, [UR6+0x18], R5 ;  /* 0x00001805ffff798c */ /* 0x0005e2000b000006 */
[----:B------:R-:W-:Y:S03]  /*3810*/  SYNCS.ARRIVE.TRANS64.RED.A1T0 RZ, [UR7], RZ ;  /* 0x000000ffffff79a7 */ /* 0x000fe60008100407 */
[----:B------:R2:W-:Y:S01]  /*3820*/  ATOMS.XOR RZ, [UR6+0x10], R2 ;  /* 0x00001002ffff798c */ /* 0x0005e2000b800006 */
[----:B------:R-:W-:Y:S05]  /*3830*/  BRA `(.L_x_73) ;  /* 0x0000000000107947 */ /* 0x000fea0003800000 */
.L_x_66:
[----:B------:R-:W-:-:S05]  /*3840*/  MOV R2, 0xffffffff ;  /* 0xffffffff00027802 */ /* 0x000fca0000000f00 */
[----:B------:R1:W-:Y:S02]  /*3850*/  STS [UR37+0x1d0], R2 ;  /* 0x0001d002ff007988 */ /* 0x0003e40008000825 */
[----:B-1----:R-:W-:Y:S02]  /*3860*/  MOV R2, 0x3880 ;  /* 0x0000388000027802 */ /* 0x002fe40000000f00 */
[----:B-----5:R-:W-:Y:S05]  /*3870*/  CALL.REL.NOINC `($__internal_1_$__cuda_sm10x_tcgen05_guardrail_trap_phase_invalid_during_alloc) ;  /* 0x0000006400987944 */ /* 0x020fea0003c00000 */
.L_x_73:
[----:B------:R-:W-:Y:S05]  /*3880*/  WARPSYNC.ALL ;  /* 0x0000000000007948 */ /* 0x000fea0003800000 */
[----:B------:R-:W3:Y:S01]  /*3890*/  S2UR UR7, SR_CgaCtaId ;  /* 0x00000000000779c3 */ /* 0x000ee20000008800 */
[----:B------:R-:W-:Y:S01]  /*38a0*/  UMOV UR6, 0x400 ;  /* 0x0000040000067882 */ /* 0x000fe20000000000 */
[----:B------:R-:W-:-:S06]  /*38b0*/  NOP ;  /* 0x0000000000007918 */ /* 0x000fcc0000000000 */
[----:B------:R-:W-:Y:S06]  /*38c0*/  BAR.ARV 0x6, 0xa0 ;  /* 0x0182800000007b1d */ /* 0x000fec0000002000 */
[----:B------:R-:W4:Y:S01]  /*38d0*/  LDCU UR8, c[0x0][0x38c] ;  /* 0x00007180ff0877ac */ /* 0x000f220008000800 */
[----:B------:R-:W-:Y:S01]  /*38e0*/  LOP3.LUT R0, R0, 0xffff, RZ, 0xc0, !PT ;  /* 0x0000ffff00007812 */ /* 0x000fe200078ec0ff */
[----:B-1----:R-:W-:Y:S01]  /*38f0*/  IMAD.MOV.U32 R9, RZ, RZ, 0x1 ;  /* 0x00000001ff097424 */ /* 0x002fe200078e00ff */
[----:B------:R-:W-:Y:S01]  /*3900*/  LOP3.LUT R8, R8, 0xffff, RZ, 0xc0, !PT ;  /* 0x0000ffff08087812 */ /* 0x000fe200078ec0ff */
[----:B------:R-:W-:Y:S01]  /*3910*/  UMOV UR19, URZ ;  /* 0x000000ff00137c82 */ /* 0x000fe20008000000 */
[----:B------:R-:W-:Y:S01]  /*3920*/  R2UR UR11, R0 ;  /* 0x00000000000b72ca */ /* 0x000fe200000e0000 */
[----:B------:R-:W-:Y:S01]  /*3930*/  UMOV UR18, URZ ;  /* 0x000000ff00127c82 */ /* 0x000fe20008000000 */
[----:B------:R-:W-:Y:S01]  /*3940*/  R2UR UR12, R8 ;  /* 0x00000000080c72ca */ /* 0x000fe200000e0000 */
[----:B------:R-:W-:Y:S01]  /*3950*/  IMAD.MOV.U32 R8, RZ, RZ, RZ ;  /* 0x000000ffff087224 */ /* 0x000fe200078e00ff */
[----:B------:R-:W-:Y:S01]  /*3960*/  UMOV UR17, URZ ;  /* 0x000000ff00117c82 */ /* 0x000fe20008000000 */
[----:B---3--:R-:W-:-:S02]  /*3970*/  ULEA UR7, UR7, UR6, 0x18 ;  /* 0x0000000607077291 */ /* 0x008fc4000f8ec0ff */
[----:B------:R-:W-:Y:S02]  /*3980*/  UISETP.NE.AND UP2, UPT, UR5, URZ, UPT ;  /* 0x000000ff0500728c */ /* 0x000fe4000bf45270 */
[----:B------:R-:W-:Y:S02]  /*3990*/  UIADD3 UR13, UPT, UPT, UR7, 0x4300, URZ ;  /* 0x00004300070d7890 */ /* 0x000fe4000fffe0ff */
[----:B------:R-:W-:Y:S02]  /*39a0*/  UIADD3 UR14, UPT, UPT, UR7, 0x1e300, URZ ;  /* 0x0001e300070e7890 */ /* 0x000fe4000fffe0ff */
[----:B----4-:R-:W-:Y:S01]  /*39b0*/  UIADD3 UR8, UPT, UPT, UR8, 0x3f, URZ ;  /* 0x0000003f08087890 */ /* 0x010fe2000fffe0ff */
[----:B--2---:R-:W1:Y:S01]  /*39c0*/  LDS R2, [UR7+0x1d0] ;  /* 0x0001d007ff027984 */ /* 0x004e620008000800 */
[----:B------:R-:W-:Y:S02]  /*39d0*/  USHF.R.U32.HI UR13, URZ, 0x4, UR13 ;  /* 0x00000004ff0d7899 */ /* 0x000fe4000801160d */
[----:B------:R-:W-:-:S02]  /*39e0*/  USHF.R.S32.HI UR6, URZ, 0x1f, UR8 ;  /* 0x0000001fff067899 */ /* 0x000fc40008011408 */
[----:B------:R-:W-:Y:S02]  /*39f0*/  USHF.R.U32.HI UR14, URZ, 0x4, UR14 ;  /* 0x00000004ff0e7899 */ /* 0x000fe4000801160e */
[----:B------:R-:W-:Y:S02]  /*3a00*/  ULEA.HI UR6, UR6, UR8, URZ, 0x6 ;  /* 0x0000000806067291 */ /* 0x000fe4000f8f30ff */
[----:B------:R-:W-:Y:S02]  /*3a10*/  ULOP3.LUT UR13, UR13, 0x3fff, URZ, 0xc0, !UPT ;  /* 0x00003fff0d0d7892 */ /* 0x000fe4000f8ec0ff */
[----:B------:R-:W-:Y:S02]  /*3a20*/  USHF.R.S32.HI UR6, URZ, 0x6, UR6 ;  /* 0x00000006ff067899 */ /* 0x000fe40008011406 */
[----:B------:R-:W-:Y:S02]  /*3a30*/  ULOP3.LUT UR14, UR14, 0x3fff, URZ, 0xc0, !UPT ;  /* 0x00003fff0e0e7892 */ /* 0x000fe4000f8ec0ff */
[----:B------:R-:W-:Y:S01]  /*3a40*/  UISETP.LT.AND UP0, UPT, UR6, 0x1, UPT ;  /* 0x000000010600788c */ /* 0x000fe2000bf01270 */
[----:B------:R-:W-:Y:S01]  /*3a50*/  UMOV UR28, 0x0 ;  /* 0x00000000001c7882 */ /* 0x000fe20000000000 */
[----:B------:R-:W-:Y:S01]  /*3a60*/  UMOV UR29, 0x8200010 ;  /* 0x08200010001d7882 */ /* 0x000fe20000000000 */
[----:B------:R-:W-:-:S02]  /*3a70*/  ULOP3.LUT UR13, UR13, 0x10000, URZ, 0xfc, !UPT ;  /* 0x000100000d0d7892 */ /* 0x000fc4000f8efcff */
[----:B------:R-:W-:Y:S02]  /*3a80*/  ULOP3.LUT UR14, UR14, 0x10000, URZ, 0xfc, !UPT ;  /* 0x000100000e0e7892 */ /* 0x000fe4000f8efcff */
[----:B------:R-:W-:Y:S01]  /*3a90*/  USEL UR20, UR6, 0x1, !UP0 ;  /* 0x0000000106147887 */ /* 0x000fe2000c000000 */
[----:B------:R-:W-:Y:S01]  /*3aa0*/  UMOV UR26, 0x0 ;  /* 0x00000000001a7882 */ /* 0x000fe20000000000 */
[----:B------:R-:W-:Y:S01]  /*3ab0*/  UMOV UR27, 0x8200010 ;  /* 0x08200010001b7882 */ /* 0x000fe20000000000 */
[----:B------:R-:W-:Y:S01]  /*3ac0*/  UMOV UR24, 0x0 ;  /* 0x0000000000187882 */ /* 0x000fe20000000000 */
[----:B------:R-:W-:Y:S01]  /*3ad0*/  UMOV UR25, 0x8200010 ;  /* 0x0820001000197882 */ /* 0x000fe20000000000 */
[----:B------:R-:W-:Y:S01]  /*3ae0*/  UMOV UR22, 0x0 ;  /* 0x0000000000167882 */ /* 0x000fe20000000000 */
[----:B------:R-:W-:Y:S01]  /*3af0*/  UMOV UR23, 0x8200010 ;  /* 0x0820001000177882 */ /* 0x000fe20000000000 */
[----:B-1----:R-:W-:Y:S02]  /*3b00*/  R2UR UR21, R2 ;  /* 0x00000000021572ca */ /* 0x002fe400000e0000 */
[----:B------:R-:W-:-:S13]  /*3b10*/  CS2R R2, SRZ ;  /* 0x0000000000027805 */ /* 0x000fda000001ff00 */
.L_x_84:
[C---:B------:R-:W-:Y:S02]  /*3b20*/  LEA R0, R8.reuse, UR7, 0x3 ;  /* 0x0000000708007c11 */ /* 0x040fe4000f8e18ff */
[----:B------:R-:W-:Y:S02]  /*3b30*/  SHF.L.U32 R4, R3, 0x1f, RZ ;  /* 0x0000001f03047819 */ /* 0x000fe400000006ff */
[----:B------:R-:W-:Y:S02]  /*3b40*/  LEA R5, R8, UR7, 0x4 ;  /* 0x0000000708057c11 */ /* 0x000fe4000f8e20ff */
[----:B------:R-:W1:Y:S02]  /*3b50*/  SYNCS.PHASECHK.TRANS64.TRYWAIT P0, [R0+URZ+0x120], R4 ;  /* 0x00012004000075a7 */ /* 0x000e6400080011ff */
[----:B-1-34-:R-:W-:Y:S05]  /*3b60*/  @!P0 BRA `(.L_x_77) ;  /* 0x0000005c001c8947 */ /* 0x01afea0003800000 */
.L_x_228:
[----:B-1----:R-:W1:Y:S01]  /*3b70*/  LDS.128 R4, [R5+0x1b0] ;  /* 0x0001b00005047984 */ /* 0x002e620000000c00 */
[----:B------:R-:W-:Y:S02]  /*3b80*/  VIADD R0, R0, 0x130 ;  /* 0x0000013000007836 */ /* 0x000fe40000000000 */
[----:B------:R-:W-:Y:S01]  /*3b90*/  VIADD R8, R8, 0x1 ;  /* 0x0000000108087836 */ /* 0x000fe20000000000 */
[----:B------:R-:W-:Y:S01]  /*3ba0*/  @!PT LDS RZ, [RZ] ;  /* 0x00000000fffff984 */ /* 0x000fe20000000800 */
[----:B------:R-:W-:Y:S01]  /*3bb0*/  @!PT LDS RZ, [RZ] ;  /* 0x00000000fffff984 */ /* 0x000fe20000000800 */
[----:B------:R-:W-:Y:S01]  /*3bc0*/  @!PT LDS RZ, [RZ] ;  /* 0x00000000fffff984 */ /* 0x000fe20000000800 */
[----:B------:R-:W-:Y:S01]  /*3bd0*/  @!PT LDS RZ, [RZ] ;  /* 0x00000000fffff984 */ /* 0x000fe20000000800 */
[----:B------:R2:W-:Y:S06]  /*3be0*/  MEMBAR.ALL.CTA ;  /* 0x0000000000007992 */ /* 0x0005ec0000008000 */
[----:B--2---:R-:W2:Y:S01]  /*3bf0*/  FENCE.VIEW.ASYNC.S ;  /* 0x00000000000073c6 */ /* 0x004ea20000000000 */
[----:B------:R-:W-:-:S04]  /*3c00*/  PRMT R0, RZ, 0x654, R0 ;  /* 0x00000654ff007816 */ /* 0x000fc80000000000 */
[----:B--2---:R2:W-:Y:S01]  /*3c10*/  SYNCS.ARRIVE.TRANS64.RED.A1T0 RZ, [R0+URZ], RZ ;  /* 0x000000ff00ff79a7 */ /* 0x0045e200081004ff */
[----:B-1----:R-:W-:Y:S01]  /*3c20*/  LOP3.LUT P1, RZ, R6, 0x1, RZ, 0xc0, !PT ;  /* 0x0000000106ff7812 */ /* 0x002fe2000782c0ff */
[----:B--2---:R-:W-:-:S12]  /*3c30*/  BRA.U UP2, `(.L_x_78) ;  /* 0x0000000502087547 */ /* 0x004fd8000b800000 */
[----:B------:R-:W1:Y:S01]  /*3c40*/  LDCU UR8, c[0x0][0x38c] ;  /* 0x00007180ff0877ac */ /* 0x000e620008000800 */
[----:B------:R-:W-:Y:S02]  /*3c50*/  PLOP3.LUT P2, PT, PT, PT, PT, 0x80, 0x8 ;  /* 0x000000000008781c */ /* 0x000fe40003f4f070 */
[----:B------:R-:W-:Y:S01]  /*3c60*/  SHF.L.U32 R4, R9, 0x1f, RZ ;  /* 0x0000001f09047819 */ /* 0x000fe200000006ff */
[----:B------:R-:W-:Y:S02]  /*3c70*/  ULEA UR9, UR19, UR7, 0x3 ;  /* 0x0000000713097291 */ /* 0x000fe4000f8e18ff */
[----:B------:R-:W-:Y:S02]  /*3c80*/  ULEA UR10, UR19, UR21, 0x6 ;  /* 0x00000015130a7291 */ /* 0x000fe4000f8e30ff */
[----:B-1----:R-:W-:-:S06]  /*3c90*/  UISETP.GE.AND UP0, UPT, UR8, 0x1, UPT ;  /* 0x000000010800788c */ /* 0x002fcc000bf06270 */
[----:B------:R-:W-:-:S05]  /*3ca0*/  PLOP3.LUT P0, PT, PT, PT, UP0, 0x80, 0x8 ;  /* 0x000000000008781c */ /* 0x000fca0003f0f008 */
[----:B------:R-:W-:-:S08]  /*3cb0*/  @UP0 ULEA UR8, UR18, UR7, 0x3 ;  /* 0x0000000712080291 */ /* 0x000fd0000f8e18ff */
[----:B------:R-:W-:-:S04]  /*3cc0*/  @P0 SHF.L.U32 R0, R2, 0x1f, RZ ;  /* 0x0000001f02000819 */ /* 0x000fc800000006ff */
[----:B------:R1:W2:Y:S01]  /*3cd0*/  @P0 SYNCS.PHASECHK.TRANS64.TRYWAIT P2, [UR8], R0 ;  /* 0x00000000ff0005a7 */ /* 0x0002a20008041108 */
[----:B------:R-:W3:Y:S02]  /*3ce0*/  SYNCS.PHASECHK.TRANS64.TRYWAIT P0, [UR9+0x160], R4 ;  /* 0x00016004ff0075a7 */ /* 0x000ee40008001109 */
[----:B-123--:R-:W-:Y:S05]  /*3cf0*/  @!P0 BRA `(.L_x_79) ;  /* 0x0000005800cc8947 */ /* 0x00efea0003800000 */
.L_x_230:
[----:B------:R-:W-:Y:S01]  /*3d00*/  UMOV UR16, UR17 ;  /* 0x0000001100107c82 */ /* 0x000fe20008000000 */
[----:B------:R-:W-:Y:S05]  /*3d10*/  BRA.U !UP0, `(.L_x_80) ;  /* 0x0000000108c07547 */ /* 0x000fea000b800000 */
[----:B------:R-:W-:Y:S02]  /*3d20*/  UIADD3 UR16, UPT, UPT, UR20, UR17, URZ ;  /* 0x0000001114107290 */ /* 0x000fe4000fffe0ff */
[----:B------:R-:W-:Y:S01]  /*3d30*/  UPLOP3.LUT UP3, UPT, UPT, UPT, UPT, 0x40, 0x4 ;  /* 0x000000000004789c */ /* 0x000fe20003f6e870 */
[----:B------:R-:W-:Y:S01]  /*3d40*/  UMOV UR15, UR6 ;  /* 0x00000006000f7c82 */ /* 0x000fe20008000000 */
[----:B------:R-:W-:-:S09]  /*3d50*/  UMOV UR46, UR18 ;  /* 0x00000012002e7c82 */ /* 0x000fd20008000000 */
.L_x_83:
[----:B--2---:R-:W-:Y:S01]  /*3d60*/  ULEA UR8, UR46, UR7, 0x3 ;  /* 0x000000072e087291 */ /* 0x004fe2000f8e18ff */
[----:B---3--:R-:W-:Y:S11]  /*3d70*/  @P2 BRA `(.L_x_81) ;  /* 0x00000000000c2947 */ /* 0x008ff60003800000 */
[----:B-1----:R-:W-:Y:S04]  /*3d80*/  SHF.L.U32 R4, R2, 0x1f, RZ ;  /* 0x0000001f02047819 */ /* 0x002fe800000006ff */
[----:B------:R-:W1:Y:S02]  /*3d90*/  SYNCS.PHASECHK.TRANS64.TRYWAIT P0, [UR8], R4 ;  /* 0x00000004ff0075a7 */ /* 0x000e640008001108 */
[----:B-1----:R-:W-:Y:S05]  /*3da0*/  @!P0 BRA `(.L_x_82) ;  /* 0x0000005800b88947 */ /* 0x002fea0003800000 */
.L_x_81:
[----:B------:R-:W-:Y:S01]  /*3db0*/  UISETP.NE.AND UP0, UPT, UR15, 0x1, UPT ;  /* 0x000000010f00788c */ /* 0x000fe2000bf05270 */
[----:B------:R-:W-:Y:S01]  /*3dc0*/  PLOP3.LUT P2, PT, PT, PT, PT, 0x80, 0x8 ;  /* 0x000000000008781c */ /* 0x000fe20003f4f070 */
[----:B------:R-:W-:Y:S02]  /*3dd0*/  UIADD3 UR18, UPT, UPT, UR46, 0x1, URZ ;  /* 0x000000012e127890 */ /* 0x000fe4000fffe0ff */
[----:B------:R-:W-:Y:S02]  /*3de0*/  ULEA UR32, UR46, UR14, 0x9 ;  /* 0x0000000e2e207291 */ /* 0x000fe4000f8e48ff */
[----:B------:R-:W-:Y:S01]  /*3df0*/  UISETP.NE.AND UP1, UPT, UR18, 0xd, UPT ;  /* 0x0000000d1200788c */ /* 0x000fe2000bf25270 */
[----:B------:R-:W-:Y:S01]  /*3e00*/  PLOP3.LUT P0, PT, PT, PT, UP0, 0x80, 0x8 ;  /* 0x000000000008781c */ /* 0x000fe20003f0f008 */
[----:B------:R-:W-:Y:S02]  /*3e10*/  UIADD3 UR44, UPT, UPT, UR32, 0x2, URZ ;  /* 0x00000002202c7890 */ /* 0x000fe4000fffe0ff */
[----:B------:R-:W-:Y:S02]  /*3e20*/  USEL UR31, URZ, 0x1, UP1 ;  /* 0x00000001ff1f7887 */ /* 0x000fe40008800000 */
[----:B------:R-:W-:Y:S02]  /*3e30*/  USEL UR18, UR18, URZ, UP1 ;  /* 0x000000ff12127287 */ /* 0x000fe40008800000 */
[----:B------:R-:W-:Y:S02]  /*3e40*/  UIADD3 UR40, UPT, UPT, UR32, 0x4, URZ ;  /* 0x0000000420287890 */ /* 0x000fe4000fffe0ff */
[----:B------:R-:W-:Y:S01]  /*3e50*/  @UP0 ULEA UR30, UR18, UR7, 0x3 ;  /* 0x00000007121e0291 */ /* 0x000fe2000f8e18ff */
[----:B------:R-:W-:Y:S01]  /*3e60*/  LOP3.LUT R2, R2, UR31, RZ, 0x3c, !PT ;  /* 0x0000001f02027c12 */ /* 0x000fe2000f8e3cff */
[----:B------:R-:W-:Y:S02]  /*3e70*/  UIADD3 UR36, UPT, UPT, UR32, 0x6, URZ ;  /* 0x0000000620247890 */ /* 0x000fe4000fffe0ff */
[----:B------:R-:W-:Y:S01]  /*3e80*/  UIADD3 UR8, UPT, UPT, UR8, 0x68, URZ ;  /* 0x0000006808087890 */ /* 0x000fe2000fffe0ff */
[----:B-1----:R-:W-:Y:S01]  /*3e90*/  @P0 SHF.L.U32 R0, R2, 0x1f, RZ ;  /* 0x0000001f02000819 */ /* 0x002fe200000006ff */
[----:B------:R-:W-:Y:S02]  /*3ea0*/  UIADD3 UR17, UPT, UPT, UR17, 0x1, URZ ;  /* 0x0000000111117890 */ /* 0x000fe4000fffe0ff */
[----:B------:R-:W-:Y:S01]  /*3eb0*/  UIADD3 UR15, UPT, UPT, UR15, -0x1, URZ ;  /* 0xffffffff0f0f7890 */ /* 0x000fe2000fffe0ff */
[----:B------:R2:W3:Y:S01]  /*3ec0*/  @P0 SYNCS.PHASECHK.TRANS64.TRYWAIT P2, [UR30], R0 ;  /* 0x00000000ff0005a7 */ /* 0x0004e2000804111e */
[----:B------:R-:W-:Y:S02]  /*3ed0*/  ULEA UR30, UR46, UR13, 0x9 ;  /* 0x0000000d2e1e7291 */ /* 0x000fe4000f8e48ff */
[----:B------:R-:W-:Y:S02]  /*3ee0*/  UISETP.NE.AND UP0, UPT, UR17, UR16, UPT ;  /* 0x000000101100728c */ /* 0x000fe4000bf05270 */
[----:B------:R-:W-:Y:S02]  /*3ef0*/  UIADD3 UR42, UPT, UPT, UR30, 0x2, URZ ;  /* 0x000000021e2a7890 */ /* 0x000fe4000fffe0ff */
[----:B------:R-:W-:Y:S02]  /*3f00*/  UIADD3 UR38, UPT, UPT, UR30, 0x4, URZ ;  /* 0x000000041e267890 */ /* 0x000fe4000fffe0ff */
[----:B------:R-:W-:Y:S01]  /*3f10*/  UIADD3 UR34, UPT, UPT, UR30, 0x6, URZ ;  /* 0x000000061e227890 */ /* 0x000fe2000fffe0ff */
[----:B------:R-:W-:Y:S01]  /*3f20*/  UMOV UR33, 0x40004040 ;  /* 0x4000404000217882 */ /* 0x000fe20000000000 */
[----:B------:R-:W-:Y:S01]  /*3f30*/  UMOV UR31, 0x40004040 ;  /* 0x40004040001f7882 */ /* 0x000fe20000000000 */
[----:B------:R-:W-:Y:S01]  /*3f40*/  UMOV UR45, 0x40004040 ;  /* 0x40004040002d7882 */ /* 0x000fe20000000000 */
[----:B------:R2:W-:Y:S01]  /*3f50*/  UTCHMMA.2CTA gdesc[UR30], gdesc[UR32], tmem[UR10], tmem[UR28], idesc[UR29], UP3 ;  /* 0x00ff1c201e0075ea */ /* 0x0005e20009a0000a */
[----:B------:R-:W-:Y:S01]  /*3f60*/  UPLOP3.LUT UP3, UPT, UPT, UPT, UPT, 0x80, 0x8 ;  /* 0x000000000008789c */ /* 0x000fe20003f6f070 */
[----:B------:R-:W-:Y:S01]  /*3f70*/  UMOV UR43, 0x40004040 ;  /* 0x40004040002b7882 */ /* 0x000fe20000000000 */
[----:B------:R-:W-:Y:S01]  /*3f80*/  UMOV UR41, 0x40004040 ;  /* 0x4000404000297882 */ /* 0x000fe20000000000 */
[----:B------:R2:W-:Y:S01]  /*3f90*/  UTCHMMA.2CTA gdesc[UR42], gdesc[UR44], tmem[UR10], tmem[UR26], idesc[UR27], UPT ;  /* 0x00ff1a2c2a0075ea */ /* 0x0005e2000ba0000a */
[----:B------:R-:W-:Y:S01]  /*3fa0*/  UMOV UR39, 0x40004040 ;  /* 0x4000404000277882 */ /* 0x000fe20000000000 */
[----:B------:R-:W-:Y:S01]  /*3fb0*/  UMOV UR37, 0x40004040 ;  /* 0x4000404000257882 */ /* 0x000fe20000000000 */
[----:B------:R-:W-:Y:S01]  /*3fc0*/  UMOV UR35, 0x40004040 ;  /* 0x4000404000237882 */ /* 0x000fe20000000000 */
[----:B------:R2:W-:Y:S01]  /*3fd0*/  UTCHMMA.2CTA gdesc[UR38], gdesc[UR40], tmem[UR10], tmem[UR24], idesc[UR25], UPT ;  /* 0x00ff1828260075ea */ /* 0x0005e2000ba0000a */
[----:B------:R2:W-:Y:S01]  /*3fe0*/  UTCHMMA.2CTA gdesc[UR34], gdesc[UR36], tmem[UR10], tmem[UR22], idesc[UR23], UPT ;  /* 0x00ff1624220075ea */ /* 0x0005e2000ba0000a */
[----:B------:R2:W-:Y:S01]  /*3ff0*/  UTCBAR.2CTA.MULTICAST [UR8], URZ, UR12 ;  /* 0x000000ff080073e9 */ /* 0x0005e2000820080c */
[----:B------:R-:W-:Y:S01]  /*4000*/  UMOV UR46, UR18 ;  /* 0x00000012002e7c82 */ /* 0x000fe20008000000 */
[----:B------:R-:W-:Y:S05]  /*4010*/  BRA.U UP0, `(.L_x_83) ;  /* 0xfffffffd00507547 */ /* 0x000fea000b83ffff */
.L_x_80:
[----:B------:R-:W-:Y:S01]  /*4020*/  UIADD3 UR9, UPT, UPT, UR9, 0x140, URZ ;  /* 0x0000014009097890 */ /* 0x000fe2000fffe0ff */
[----:B------:R-:W-:-:S08]  /*4030*/  UMOV UR17, UR16 ;  /* 0x0000001000117c82 */ /* 0x000fd00008000000 */
[----:B------:R4:W-:Y:S01]  /*4040*/  UTCBAR.2CTA.MULTICAST [UR9], URZ, UR11 ;  /* 0x000000ff090073e9 */ /* 0x0009e2000820080b */
[----:B------:R-:W-:Y:S02]  /*4050*/  NOP ;  /* 0x0000000000007918 */ /* 0x000fe40000000000 */
.L_x_78:
[----:B------:R-:W-:Y:S01]  /*4060*/  UIADD3 UR19, UPT, UPT, UR19, 0x1, URZ ;  /* 0x0000000113137890 */ /* 0x000fe2000fffe0ff */
[----:B------:R-:W-:-:S03]  /*4070*/  ISETP.NE.AND P0, PT, R8, 0x2, PT ;  /* 0x000000020800780c */ /* 0x000fc60003f05270 */
[----:B------:R-:W-:Y:S01]  /*4080*/  UISETP.NE.AND UP0, UPT, UR19, 0x4, UPT ;  /* 0x000000041300788c */ /* 0x000fe2000bf05270 */
[----:B-12---:R-:W-:Y:S02]  /*4090*/  SEL R0, RZ, 0x1, P0 ;  /* 0x00000001ff007807 */ /* 0x006fe40000000000 */
[----:B------:R-:W-:Y:S01]  /*40a0*/  SEL R8, R8, RZ, P0 ;  /* 0x000000ff08087207 */ /* 0x000fe20000000000 */
[----:B------:R-:W-:Y:S01]  /*40b0*/  USEL UR8, URZ, 0x1, UP0 ;  /* 0x00000001ff087887 */ /* 0x000fe20008000000 */
[----:B------:R-:W-:Y:S01]  /*40c0*/  LOP3.LUT R3, R3, R0, RZ, 0x3c, !PT ;  /* 0x0000000003037212 */ /* 0x000fe200078e3cff */
[----:B------:R-:W-:-:S04]  /*40d0*/  USEL UR19, UR19, URZ, UP0 ;  /* 0x000000ff13137287 */ /* 0x000fc80008000000 */
[----:B------:R-:W-:Y:S01]  /*40e0*/  LOP3.LUT R9, R9, UR8, RZ, 0x3c, !PT ;  /* 0x0000000809097c12 */ /* 0x000fe2000f8e3cff */
[----:B------:R-:W-:Y:S07]  /*40f0*/  @P1 BRA `(.L_x_84) ;  /* 0xfffffff800881947 */ /* 0x000fee000383ffff */
[----:B------:R-:W1:Y:S01]  /*4100*/  S2UR UR6, SR_CgaCtaId ;  /* 0x00000000000679c3 */ /* 0x000e620000008800 */
[----:B------:R-:W-:Y:S01]  /*4110*/  ELECT P0, URZ, PT ;  /* 0x0000000000ff782f */ /* 0x000fe20003800000 */
[----:B------:R-:W-:Y:S01]  /*4120*/  HFMA2 R0, -RZ, RZ, 0, 5.9604644775390625e-08 ;  /* 0x00000001ff007431 */ /* 0x000fe200000001ff */
[----:B------:R-:W-:-:S05]  /*4130*/  UMOV UR8, 0x40 ;  /* 0x0000004000087882 */ /* 0x000fca0000000000 */
[----:B------:R-:W-:Y:S01]  /*4140*/  UVIRTCOUNT.DEALLOC.SMPOOL 0x80 ;  /* 0x000000800000784c */ /* 0x000fe20000000000 */
[----:B------:R-:W-:Y:S02]  /*4150*/  UISETP.NE.AND UP0, UPT, UR5, URZ, UPT ;  /* 0x000000ff0500728c */ /* 0x000fe4000bf05270 */
[----:B-1----:R-:W-:-:S09]  /*4160*/  ULEA UR6, UR6, UR8, 0x18 ;  /* 0x0000000806067291 */ /* 0x002fd2000f8ec0ff */
[----:B------:R1:W-:Y:S01]  /*4170*/  @P0 STS.U8 [UR6+0x1c], R0 ;  /* 0x00001c00ff000988 */ /* 0x0003e20008000006 */
[----:B------:R-:W-:Y:S05]  /*4180*/  BRA.U UP0, `(.L_x_85) ;  /* 0x0000000100a07547 */ /* 0x000fea000b800000 */
[----:B------:R-:W-:Y:S01]  /*4190*/  UIADD3 UR5, UPT, UPT, UR7, 0x160, URZ ;  /* 0x0000016007057890 */ /* 0x000fe2000fffe0ff */
[----:B------:R-:W-:-:S03]  /*41a0*/  SHF.L.U32 R2, R9, 0x1f, RZ ;  /* 0x0000001f09027819 */ /* 0x000fc600000006ff */
[----:B------:R-:W-:-:S09]  /*41b0*/  ULEA UR8, UR19, UR5, 0x3 ;  /* 0x0000000513087291 */ /* 0x000fd2000f8e18ff */
[----:B------:R-:W2:Y:S02]  /*41c0*/  SYNCS.PHASECHK.TRANS64.TRYWAIT P0, [UR8], R2 ;  /* 0x00000002ff0075a7 */ /* 0x000ea40008001108 */
[----:B--2---:R-:W-:Y:S05]  /*41d0*/  @!P0 BRA `(.L_x_86) ;  /* 0x0000005400c48947 */ /* 0x004fea0003800000 */
.L_x_233:
[----:B----4-:R-:W-:-:S04]  /*41e0*/  UIADD3 UR9, UPT, UPT, UR19, 0x1, URZ ;  /* 0x0000000113097890 */ /* 0x010fc8000fffe0ff */
        /* <DEDUP_REMOVED lines=8> */
.L_x_235:
        /* <DEDUP_REMOVED lines=9> */
.L_x_237:
[----:B------:R-:W-:-:S04]  /*4300*/  UIADD3 UR9, UPT, UPT, UR9, 0x1, URZ ;  /* 0x0000000109097890 */ /* 0x000fc8000fffe0ff */
[----:B------:R-:W-:-:S04]  /*4310*/  UISETP.NE.AND UP1, UPT, UR9, 0x4, UPT ;  /* 0x000000040900788c */ /* 0x000fc8000bf25270 */
[----:B------:R-:W-:Y:S02]  /*4320*/  USEL UR8, URZ, 0x1, UP1 ;  /* 0x00000001ff087887 */ /* 0x000fe40008800000 */
[----:B------:R-:W-:-:S04]  /*4330*/  USEL UR9, UR9, URZ, UP1 ;  /* 0x000000ff09097287 */ /* 0x000fc80008800000 */
[----:B------:R-:W-:Y:S01]  /*4340*/  ULEA UR9, UR9, UR5, 0x3 ;  /* 0x0000000509097291 */ /* 0x000fe2000f8e18ff */
[----:B------:R-:W-:-:S04]  /*4350*/  LOP3.LUT R2, R2, UR8, RZ, 0x3c, !PT ;  /* 0x0000000802027c12 */ /* 0x000fc8000f8e3cff */
[----:B------:R-:W-:Y:S01]  /*4360*/  SHF.L.U32 R2, R2, 0x1f, RZ ;  /* 0x0000001f02027819 */ /* 0x000fe200000006ff */
[----:B-1----:R-:W-:-:S04]  /*4370*/  IMAD.U32 R0, RZ, RZ, UR9 ;  /* 0x00000009ff007e24 */ /* 0x002fc8000f8e00ff */
[----:B------:R1:W2:Y:S03]  /*4380*/  SYNCS.PHASECHK.TRANS64.TRYWAIT P0, [R0+URZ], R2 ;  /* 0x00000002000075a7 */ /* 0x0002a600080011ff */
[----:B--2---:R-:W-:Y:S05]  /*4390*/  @!P0 NANOSLEEP.SYNCS 0x989680 ;  /* 0x009896800000895d */ /* 0x004fea0003900000 */
[----:B------:R-:W2:Y:S02]  /*43a0*/  @!P0 SYNCS.PHASECHK.TRANS64 P0, [R0+URZ], R2 ;  /* 0x00000002000085a7 */ /* 0x000ea400080010ff */
[----:B--2---:R-:W-:Y:S05]  /*43b0*/  @P0 BRA `(.L_x_89) ;  /* 0x0000000000200947 */ /* 0x004fea0003800000 */
.L_x_90:
[----:B--2---:R2:W4:Y:S02]  /*43c0*/  SYNCS.PHASECHK.TRANS64.TRYWAIT P0, [R0+URZ], R2 ;  /* 0x00000002000075a7 */ /* 0x00452400080011ff */
[----:B----4-:R-:W-:Y:S05]  /*43d0*/  @!P0 NANOSLEEP.SYNCS 0x989680 ;  /* 0x009896800000895d */ /* 0x010fea0003900000 */
[----:B------:R-:W4:Y:S02]  /*43e0*/  @!P0 SYNCS.PHASECHK.TRANS64 P0, [R0+URZ], R2 ;  /* 0x00000002000085a7 */ /* 0x000f2400080010ff */
[----:B----4-:R-:W-:Y:S05]  /*43f0*/  @!P0 BRA `(.L_x_90) ;  /* 0xfffffffc00f08947 */ /* 0x010fea000383ffff */
[----:B------:R-:W-:Y:S05]  /*4400*/  BRA `(.L_x_89) ;  /* 0x00000000000c7947 */ /* 0x000fea0003800000 */
.L_x_85:
[----:B------:R-:W-:-:S04]  /*4410*/  UIADD3 UR5, UPT, UPT, UR7, 0x1a0, URZ ;  /* 0x000001a007057890 */ /* 0x000fc8000fffe0ff */
[----:B------:R-:W-:-:S09]  /*4420*/  UPRMT UR5, UR4, 0x654, UR5 ;  /* 0x0000065404057896 */ /* 0x000fd20008000005 */
[----:B------:R-:W-:Y:S03]  /*4430*/  SYNCS.ARRIVE.TRANS64.RED.A1T0 RZ, [UR5], RZ ;  /* 0x000000ffffff79a7 */ /* 0x000fe60008100405 */
.L_x_89:
[----:B-12---:R-:W-:Y:S01]  /*4440*/  SHF.L.U32 R2, RZ, 0x1f, RZ ;  /* 0x0000001fff027819 */ /* 0x006fe200000006ff */
[----:B------:R-:W-:Y:S01]  /*4450*/  UIADD3 UR5, UPT, UPT, UR7, 0x1a0, URZ ;  /* 0x000001a007057890 */ /* 0x000fe2000fffe0ff */
[----:B------:R-:W-:Y:S02]  /*4460*/  PLOP3.LUT P0, PT, PT, PT, UP0, 0x80, 0x8 ;  /* 0x000000000008781c */ /* 0x000fe40003f0f008 */
[----:B------:R-:W1:Y:S02]  /*4470*/  SYNCS.PHASECHK.TRANS64.TRYWAIT P1, [UR7+0x1a0], R2 ;  /* 0x0001a002ff0075a7 */ /* 0x000e640008021107 */
[----:B-1----:R-:W-:Y:S09]  /*4480*/  @!P1 BRA `(.L_x_91) ;  /* 0x0000005400609947 */ /* 0x002ff20003800000 */
.L_x_239:
[----:B------:R-:W-:Y:S01]  /*4490*/  @!UP0 UPRMT UR5, UR4, 0x654, UR5 ;  /* 0x0000065404058896 */ /* 0x000fe20008000005 */
[----:B------:R-:W-:Y:S02]  /*44a0*/  UMOV UR8, 0xffff ;  /* 0x0000ffff00087882 */ /* 0x000fe40000000000 */
[----:B------:R-:W-:-:S06]  /*44b0*/  UMOV UR4, 0x1 ;  /* 0x0000000100047882 */ /* 0x000fcc0000000000 */
[----:B------:R-:W-:Y:S01]  /*44c0*/  @!P0 SYNCS.ARRIVE.TRANS64.RED.A1T0 RZ, [UR5], RZ ;  /* 0x000000ffffff89a7 */ /* 0x000fe20008100405 */
[----:B------:R-:W-:Y:S01]  /*44d0*/  NOP ;  /* 0x0000000000007918 */ /* 0x000fe20000000000 */
[----:B-1----:R-:W1:Y:S01]  /*44e0*/  LDS R0, [UR6+0x14] ;  /* 0x00001406ff007984 */ /* 0x002e620008000800 */
[----:B------:R-:W-:-:S04]  /*44f0*/  ULOP3.LUT UR5, UR21, 0xffff, URZ, 0xc0, !UPT ;  /* 0x0000ffff15057892 */ /* 0x000fc8000f8ec0ff */
[----:B------:R-:W-:-:S04]  /*4500*/  USHF.R.U32.HI UR5, URZ, 0x5, UR5 ;  /* 0x00000005ff057899 */ /* 0x000fc80008011605 */
[----:B------:R-:W-:Y:S02]  /*4510*/  USHF.L.U32 UR8, UR8, UR5, URZ ;  /* 0x0000000508087299 */ /* 0x000fe400080006ff */
[----:B------:R-:W-:-:S04]  /*4520*/  USHF.L.U32 UR4, UR4, UR5, URZ ;  /* 0x0000000504047299 */ /* 0x000fc800080006ff */
[----:B-1----:R-:W-:-:S04]  /*4530*/  LOP3.LUT R0, R0, UR8, RZ, 0xc0, !PT ;  /* 0x0000000800007c12 */ /* 0x002fc8000f8ec0ff */
[----:B------:R-:W-:-:S13]  /*4540*/  ISETP.NE.AND P0, PT, R0, UR8, PT ;  /* 0x0000000800007c0c */ /* 0x000fda000bf05270 */
[----:B------:R-:W-:Y:S05]  /*4550*/  @P0 BRA `(.L_x_92) ;  /* 0x0000000000580947 */ /* 0x000fea0003800000 */
[----:B------:R-:W1:Y:S02]  /*4560*/  LDS R0, [UR6+0x18] ;  /* 0x00001806ff007984 */ /* 0x000e640008000800 */
[----:B-1----:R-:W-:-:S04]  /*4570*/  LOP3.LUT R0, R0, UR4, RZ, 0xc0, !PT ;  /* 0x0000000400007c12 */ /* 0x002fc8000f8ec0ff */
[----:B------:R-:W-:-:S13]  /*4580*/  ISETP.NE.AND P0, PT, R0, UR4, PT ;  /* 0x0000000400007c0c */ /* 0x000fda000bf05270 */
[----:B------:R-:W-:Y:S05]  /*4590*/  @P0 BRA `(.L_x_93) ;  /* 0x00000000003c0947 */ /* 0x000fea0003800000 */
[----:B------:R-:W1:Y:S01]  /*45a0*/  S2R R2, SR_LANEID ;  /* 0x0000000000027919 */ /* 0x000e620000000000 */
[----:B------:R-:W-:Y:S01]  /*45b0*/  ULOP3.LUT UR8, URZ, UR8, URZ, 0x33, !UPT ;  /* 0x00000008ff087292 */ /* 0x000fe2000f8e33ff */
[----:B------:R-:W-:Y:S02]  /*45c0*/  VOTEU.ANY UR7, UPT, PT ;  /* 0x0000000000077886 */ /* 0x000fe400038e0100 */
[----:B------:R-:W-:-:S03]  /*45d0*/  UFLO.U32 UR7, UR7 ;  /* 0x00000007000772bd */ /* 0x000fc600080e0000 */
[----:B------:R-:W-:-:S04]  /*45e0*/  IMAD.U32 R0, RZ, RZ, UR8 ;  /* 0x00000008ff007e24 */ /* 0x000fc8000f8e00ff */
[----:B------:R2:W3:Y:S02]  /*45f0*/  REDUX UR5, R0 ;  /* 0x00000000000573c4 */ /* 0x0004e40000000000 */
[----:B------:R1:W-:Y:S02]  /*4600*/  UTCATOMSWS.AND URZ, UR8 ;  /* 0x0000000800ff79e3 */ /* 0x0003e40008000000 */
[----:B-1----:R-:W-:Y:S02]  /*4610*/  ISETP.EQ.U32.AND P0, PT, R2, UR7, PT ;  /* 0x0000000702007c0c */ /* 0x002fe4000bf02070 */
[----:B--2---:R-:W-:Y:S02]  /*4620*/  LOP3.LUT R0, RZ, UR4, RZ, 0x33, !PT ;  /* 0x00000004ff007c12 */ /* 0x004fe4000f8e33ff */
[----:B---3--:R-:W-:Y:S02]  /*4630*/  MOV R2, UR5 ;  /* 0x0000000500027c02 */ /* 0x008fe40008000f00 */
[----:B------:R-:W1:Y:S07]  /*4640*/  REDUX UR4, R0 ;  /* 0x00000000000473c4 */ /* 0x000e6e0000000000 */
[----:B------:R2:W-:Y:S01]  /*4650*/  @P0 ATOMS.AND RZ, [UR6+0x14], R2 ;  /* 0x00001402ffff098c */ /* 0x0005e2000a800006 */
[----:B-1----:R-:W-:-:S05]  /*4660*/  IMAD.U32 R0, RZ, RZ, UR4 ;  /* 0x00000004ff007e24 */ /* 0x002fca000f8e00ff */
[----:B------:R2:W-:Y:S01]  /*4670*/  @P0 ATOMS.AND RZ, [UR6+0x18], R0 ;  /* 0x00001800ffff098c */ /* 0x0005e2000a800006 */
[----:B------:R-:W-:Y:S05]  /*4680*/  BRA `(.L_x_94) ;  /* 0x0000000000147947 */ /* 0x000fea0003800000 */
.L_x_93:
[----:B------:R-:W-:Y:S02]  /*4690*/  MOV R2, 0x46b0 ;  /* 0x000046b000027802 */ /* 0x000fe40000000f00 */
[----:B---345:R-:W-:Y:S05]  /*46a0*/  CALL.REL.NOINC `($__internal_0_$__cuda_sm10x_tcgen05_guardrail_trap_col_being_dealloced_not_returned_by_alloc) ;  /* 0x0000005800007944 */ /* 0x038fea0003c00000 */
[----:B------:R-:W-:Y:S05]  /*46b0*/  BRA `(.L_x_94) ;  /* 0x0000000000087947 */ /* 0x000fea0003800000 */
.L_x_92:
[----:B------:R-:W-:Y:S02]  /*46c0*/  MOV R2, 0x46e0 ;  /* 0x000046e000027802 */ /* 0x000fe40000000f00 */
[----:B---345:R-:W-:Y:S05]  /*46d0*/  CALL.REL.NOINC `($__internal_2_$__cuda_sm10x_tcgen05_guardrail_trap_unallocated_columns_being_dealloced) ;  /* 0x00000058000c7944 */ /* 0x038fea0003c00000 */
.L_x_94:
[----:B------:R-:W-:Y:S01]  /*46e0*/  NOP ;  /* 0x0000000000007918 */ /* 0x000fe20000000000 */
[----:B----4-:R-:W-:Y:S05]  /*46f0*/  EXIT ;  /* 0x000000000000794d */ /* 0x010fea0003800000 */
.L_x_65:
[----:B------:R-:W-:-:S09]  /*4700*/  UISETP.NE.OR UP5, UPT, UR10, 0x3, UP5 ;  /* 0x000000030a00788c */ /* 0x000fd2000afa5670 */
[----:B------:R-:W-:Y:S05]  /*4710*/  BRA.U UP5, `(.L_x_95) ;  /* 0x0000001105707547 */ /* 0x000fea000b800000 */
[----:B------:R-:W1:Y:S01]  /*4720*/  LDC R0, c[0x0][0xb30] ;  /* 0x0002cc00ff007b82 */ /* 0x000e620000000800 */
[----:B------:R-:W2:Y:S01]  /*4730*/  LDCU.64 UR8, c[0x0][0x888] ;  /* 0x00011100ff0877ac */ /* 0x000ea20008000a00 */
[----:B------:R-:W-:Y:S01]  /*4740*/  IMAD.MOV.U32 R30, RZ, RZ, 0x1 ;  /* 0x00000001ff1e7424 */ /* 0x000fe200078e00ff */
[----:B-----5:R-:W-:Y:S01]  /*4750*/  CS2R R28, SRZ ;  /* 0x00000000001c7805 */ /* 0x020fe2000001ff00 */
[----:B------:R-:W-:Y:S01]  /*4760*/  IMAD.MOV.U32 R26, RZ, RZ, 0x1000 ;  /* 0x00001000ff1a7424 */ /* 0x000fe200078e00ff */
[----:B------:R-:W3:Y:S03]  /*4770*/  LDCU.64 UR4, c[0x0][0x890] ;  /* 0x00011200ff0477ac */ /* 0x000ee60008000a00 */
[----:B------:R-:W4:Y:S01]  /*4780*/  LDC R25, c[0x0][0x370] ;  /* 0x0000dc00ff197b82 */ /* 0x000f220000000800 */
[----:B------:R-:W-:Y:S01]  /*4790*/  UMOV UR7, 0x400 ;  /* 0x0000040000077882 */ /* 0x000fe20000000000 */
[----:B------:R-:W-:-:S02]  /*47a0*/  UPLOP3.LUT UP1, UPT, UPT, UPT, UPT, 0x40, 0x4 ;  /* 0x000000000004789c */ /* 0x000fc40003f2e870 */
[----:B------:R-:W-:-:S04]  /*47b0*/  ULEA UR7, UR37, UR7, 0x18 ;  /* 0x0000000725077291 */ /* 0x000fc8000f8ec0ff */
[----:B------:R-:W4:Y:S01]  /*47c0*/  LDC R3, c[0x0][0xb0c] ;  /* 0x0002c300ff037b82 */ /* 0x000f220000000800 */
[----:B------:R-:W-:Y:S02]  /*47d0*/  UIADD3 UR13, UPT, UPT, UR7, 0xe8, URZ ;  /* 0x000000e8070d7890 */ /* 0x000fe4000fffe0ff */
[----:B--2---:R-:W-:Y:S02]  /*47e0*/  UISETP.NE.U32.AND UP3, UPT, UR8, URZ, UPT ;  /* 0x000000ff0800728c */ /* 0x004fe4000bf65070 */
[----:B------:R-:W-:Y:S02]  /*47f0*/  UIADD3 UR41, UPT, UPT, UR7, 0xd0, URZ ;  /* 0x000000d007297890 */ /* 0x000fe4000fffe0ff */
[----:B---3--:R-:W-:Y:S01]  /*4800*/  UISETP.NE.U32.AND UP4, UPT, UR4, URZ, UPT ;  /* 0x000000ff0400728c */ /* 0x008fe2000bf85070 */
[----:B------:R-:W2:Y:S01]  /*4810*/  LDC R20, c[0x0][0xb20] ;  /* 0x0002c800ff147b82 */ /* 0x000ea20000000800 */
[----:B-1----:R-:W-:Y:S01]  /*4820*/  ISETP.NE.AND P1, PT, R0, 0x1, PT ;  /* 0x000000010000780c */ /* 0x002fe20003f25270 */
[----:B------:R-:W-:-:S02]  /*4830*/  UISETP.NE.AND.EX UP3, UPT, UR9, URZ, UPT, UP3 ;  /* 0x000000ff0900728c */ /* 0x000fc4000bf65330 */
[----:B------:R-:W-:Y:S02]  /*4840*/  UIADD3 UR33, UPT, UPT, UR7, 0xd8, URZ ;  /* 0x000000d807217890 */ /* 0x000fe4000fffe0ff */
[----:B------:R-:W-:Y:S02]  /*4850*/  UIADD3 UR25, UPT, UPT, UR7, 0xe0, URZ ;  /* 0x000000e007197890 */ /* 0x000fe4000fffe0ff */
[----:B------:R-:W1:Y:S01]  /*4860*/  LDC.64 R32, c[0x0][0x348] ;  /* 0x0000d200ff207b82 */ /* 0x000e620000000a00 */
[----:B------:R-:W-:Y:S02]  /*4870*/  UPRMT UR13, UR37, 0x654, UR13 ;  /* 0x00000654250d7896 */ /* 0x000fe4000800000d */
[----:B------:R-:W-:-:S05]  /*4880*/  UISETP.NE.AND.EX UP4, UPT, UR5, URZ, UPT, UP4 ;  /* 0x000000ff0500728c */ /* 0x000fca000bf85340 */
[----:B------:R-:W3:Y:S08]  /*4890*/  LDC.64 R14, c[0x0][0xb10] ;  /* 0x0002c400ff0e7b82 */ /* 0x000ef00000000a00 */
[----:B------:R-:W1:Y:S08]  /*48a0*/  LDC.64 R6, c[0x0][0xb18] ;  /* 0x0002c600ff067b82 */ /* 0x000e700000000a00 */
[----:B------:R-:W1:Y:S08]  /*48b0*/  LDC.64 R4, c[0x0][0xb28] ;  /* 0x0002ca00ff047b82 */ /* 0x000e700000000a00 */
[----:B--2-4-:R-:W1:Y:S02]  /*48c0*/  LDC R21, c[0x0][0x374] ;  /* 0x0000dd00ff157b82 */ /* 0x014e640000000800 */
.L_x_106:
[C---:B------:R-:W-:Y:S02]  /*48d0*/  LEA R0, R29.reuse, UR7, 0x3 ;  /* 0x000000071d007c11 */ /* 0x040fe4000f8e18ff */
[----:B------:R-:W-:Y:S02]  /*48e0*/  SHF.L.U32 R2, R28, 0x1f, RZ ;  /* 0x0000001f1c027819 */ /* 0x000fe400000006ff */
[----:B------:R-:W-:Y:S02]  /*48f0*/  LEA R16, R29, UR7, 0x4 ;  /* 0x000000071d107c11 */ /* 0x000fe4000f8e20ff */
[----:B--2---:R-:W2:Y:S02]  /*4900*/  SYNCS.PHASECHK.TRANS64.TRYWAIT P0, [R0+URZ+0x120], R2 ;  /* 0x00012002000075a7 */ /* 0x004ea400080011ff */
[----:B--2---:R-:W-:Y:S05]  /*4910*/  @!P0 BRA `(.L_x_96) ;  /* 0x0000005000548947 */ /* 0x004fea0003800000 */
.L_x_240:
[----:B------:R-:W-:Y:S01]  /*4920*/  ISETP.GE.AND P0, PT, R22, 0x1, PT ;  /* 0x000000011600780c */ /* 0x000fe20003f06270 */
[----:B------:R-:W4:Y:S01]  /*4930*/  LDS.128 R16, [R16+0x1b0] ;  /* 0x0001b00010107984 */ /* 0x000f220000000c00 */
[----:B--2---:R-:W-:Y:S01]  /*4940*/  VIADD R0, R0, 0x130 ;  /* 0x0000013000007836 */ /* 0x004fe20000000000 */
[----:B------:R-:W-:Y:S01]  /*4950*/  @!PT LDS RZ, [RZ] ;  /* 0x00000000fffff984 */ /* 0x000fe20000000800 */
[----:B------:R-:W-:Y:S01]  /*4960*/  @!PT LDS RZ, [RZ] ;  /* 0x00000000fffff984 */ /* 0x000fe20000000800 */
[----:B------:R-:W-:Y:S01]  /*4970*/  @!PT LDS RZ, [RZ] ;  /* 0x00000000fffff984 */ /* 0x000fe20000000800 */
[----:B------:R-:W-:Y:S01]  /*4980*/  @!PT LDS RZ, [RZ] ;  /* 0x00000000fffff984 */ /* 0x000fe20000000800 */
[----:B------:R2:W-:Y:S06]  /*4990*/  MEMBAR.ALL.CTA ;  /* 0x0000000000007992 */ /* 0x0005ec0000008000 */
[----:B--2---:R-:W2:Y:S01]  /*49a0*/  FENCE.VIEW.ASYNC.S ;  /* 0x00000000000073c6 */ /* 0x004ea20000000000 */
[----:B------:R-:W-:Y:S04]  /*49b0*/  PRMT R0, RZ, 0x654, R0 ;  /* 0x00000654ff007816 */ /* 0x000fe80000000000 */
[----:B--2---:R2:W-:Y:S01]  /*49c0*/  SYNCS.ARRIVE.TRANS64.RED.A1T0 RZ, [R0+URZ], RZ ;  /* 0x000000ff00ff79a7 */ /* 0x0045e200081004ff */
[----:B----4-:R-:W-:Y:S11]  /*49d0*/  LOP3.LUT P3, RZ, R18, 0x1, RZ, 0xc0, !PT ;  /* 0x0000000112ff7812 */ /* 0x010ff6000786c0ff */
[----:B------:R-:W-:Y:S02]  /*49e0*/  @!UPT UIADD3 URZ, UPT, UPT, URZ, URZ, URZ ;  /* 0x000000fffffff290 */ /* 0x000fe4000fffe0ff */
[----:B------:R-:W-:Y:S02]  /*49f0*/  @P3 MOV R11, R16 ;  /* 0x00000010000b3202 */ /* 0x000fe40000000f00 */
[----:B------:R-:W-:Y:S01]  /*4a00*/  @P3 LOP3.LUT R10, R17, 0xffff, RZ, 0xc0, !PT ;  /* 0x0000ffff110a3812 */ /* 0x000fe200078ec0ff */
[----:B--2---:R-:W-:Y:S06]  /*4a10*/  @!P0 BRA `(.L_x_97) ;  /* 0x0000000000a48947 */ /* 0x004fec0003800000 */
[-C--:B-1----:R-:W-:Y:S01]  /*4a20*/  IMAD.HI.U32 R0, R21, R7.reuse, RZ ;  /* 0x0000000715007227 */ /* 0x082fe200078e00ff */
[----:B------:R-:W-:Y:S02]  /*4a30*/  ISETP.NE.AND P0, PT, R6, 0x1, PT ;  /* 0x000000010600780c */ /* 0x000fe40003f05270 */
[----:B------:R-:W-:Y:S01]  /*4a40*/  ISETP.NE.AND P2, PT, R22, 0x1, PT ;  /* 0x000000011600780c */ /* 0x000fe20003f45270 */
[----:B---3--:R-:W-:Y:S01]  /*4a50*/  IMAD.HI.U32 R9, R25, R14, RZ ;  /* 0x0000000e19097227 */ /* 0x008fe200078e00ff */
[----:B------:R-:W-:Y:S02]  /*4a60*/  SHF.R.U32.HI R0, RZ, R20, R0 ;  /* 0x00000014ff007219 */ /* 0x000fe40000011600 */
[----:B------:R-:W-:Y:S01]  /*4a70*/  ISETP.NE.AND P4, PT, R3, 0x1, PT ;  /* 0x000000010300780c */ /* 0x000fe20003f85270 */
[----:B------:R-:W-:Y:S01]  /*4a80*/  IMAD.HI.U32 R13, R10, R7, RZ ;  /* 0x000000070a0d7227 */ /* 0x000fe200078e00ff */
[----:B------:R-:W-:Y:S02]  /*4a90*/  SHF.R.U32.HI R9, RZ, R15, R9 ;  /* 0x0000000fff097219 */ /* 0x000fe40000011609 */
[----:B------:R-:W-:Y:S01]  /*4aa0*/  SEL R0, R21, R0, !P0 ;  /* 0x0000000015007207 */ /* 0x000fe20004000000 */
[----:B------:R-:W-:Y:S01]  /*4ab0*/  IMAD.HI.U32 R12, R11, R14, RZ ;  /* 0x0000000e0b0c7227 */ /* 0x000fe200078e00ff */
[----:B------:R-:W-:Y:S03]  /*4ac0*/  SEL R9, R25, R9, !P4 ;  /* 0x0000000919097207 */ /* 0x000fe60006000000 */
[-C--:B------:R-:W-:Y:S01]  /*4ad0*/  IMAD.HI.U32 R8, R0, R4.reuse, RZ ;  /* 0x0000000400087227 */ /* 0x080fe200078e00ff */
[----:B------:R-:W-:Y:S03]  /*4ae0*/  SHF.R.U32.HI R12, RZ, R15, R12 ;  /* 0x0000000fff0c7219 */ /* 0x000fe6000001160c */
[----:B------:R-:W-:Y:S01]  /*4af0*/  IMAD.HI.U32 R2, R9, R4, RZ ;  /* 0x0000000409027227 */ /* 0x000fe200078e00ff */
[-C--:B------:R-:W-:Y:S02]  /*4b00*/  @P2 SHF.R.U32.HI R0, RZ, R5.reuse, R8 ;  /* 0x00000005ff002219 */ /* 0x080fe40000011608 */
[----:B------:R-:W-:Y:S02]  /*4b10*/  SHF.R.U32.HI R8, RZ, R20, R13 ;  /* 0x00000014ff087219 */ /* 0x000fe4000001160d */
[----:B------:R-:W-:Y:S01]  /*4b20*/  @P2 SHF.R.U32.HI R9, RZ, R5, R2 ;  /* 0x00000005ff092219 */ /* 0x000fe20000011602 */
[----:B------:R-:W-:Y:S01]  /*4b30*/  IMAD R0, R22, R0, RZ ;  /* 0x0000000016007224 */ /* 0x000fe200078e02ff */
[----:B------:R-:W-:Y:S02]  /*4b40*/  SEL R8, R10, R8, !P0 ;  /* 0x000000080a087207 */ /* 0x000fe40004000000 */
[----:B------:R-:W-:Y:S01]  /*4b50*/  SEL R2, R11, R12, !P4 ;  /* 0x0000000c0b027207 */ /* 0x000fe20006000000 */
[----:B------:R-:W-:Y:S01]  /*4b60*/  IMAD R12, R22, R9, RZ ;  /* 0x00000009160c7224 */ /* 0x000fe200078e02ff */
[C---:B------:R-:W-:Y:S01]  /*4b70*/  ISETP.GE.AND P0, PT, R8.reuse, R0, PT ;  /* 0x000000000800720c */ /* 0x040fe20003f06270 */
[----:B------:R-:W-:Y:S03]  /*4b80*/  IMAD.HI.U32 R0, R8, R4, RZ ;  /* 0x0000000408007227 */ /* 0x000fe600078e00ff */
[----:B------:R-:W-:Y:S02]  /*4b90*/  ISETP.GE.OR P0, PT, R2, R12, P0 ;  /* 0x0000000c0200720c */ /* 0x000fe40000706670 */
[-C--:B------:R-:W-:Y:S04]  /*4ba0*/  SHF.R.U32.HI R0, RZ, R5.reuse, R0 ;  /* 0x00000005ff007219 */ /* 0x080fe80000011600 */
[----:B------:R-:W-:Y:S05]  /*4bb0*/  SEL R13, R8, R0, !P2 ;  /* 0x00000000080d7207 */ /* 0x000fea0005000000 */
[----:B------:R-:W-:Y:S02]  /*4bc0*/  IMAD.MOV R12, RZ, RZ, -R13 ;  /* 0x000000ffff0c7224 */ /* 0x000fe400078e0a0d */
[----:B------:R-:W-:Y:S04]  /*4bd0*/  @!P0 IMAD.HI.U32 R0, R2, R4, RZ ;  /* 0x0000000402008227 */ /* 0x000fe800078e00ff */
[----:B------:R-:W-:Y:S01]  /*4be0*/  IMAD R12, R22, R12, R8 ;  /* 0x0000000c160c7224 */ /* 0x000fe200078e0208 */
[----:B------:R-:W-:Y:S04]  /*4bf0*/  @!P0 SHF.R.U32.HI R0, RZ, R5, R0 ;  /* 0x00000005ff008219 */ /* 0x000fe80000011600 */
[----:B------:R-:W-:Y:S04]  /*4c00*/  @!P0 SEL R0, R2, R0, !P2 ;  /* 0x0000000002008207 */ /* 0x000fe80005000000 */
[----:B------:R-:W-:Y:S01]  /*4c10*/  @!P0 IADD3 R13, PT, PT, R13, -R0, RZ ;  /* 0x800000000d0d8210 */ /* 0x000fe20007ffe0ff */
[----:B------:R-:W-:Y:S01]  /*4c20*/  @!P0 IMAD R0, R9, R12, R0 ;  /* 0x0000000c09008224 */ /* 0x000fe200078e0200 */
[----:B------:R-:W-:Y:S01]  /*4c30*/  IADD3 R9, PT, PT, -R8, RZ, RZ ;  /* 0x000000ff08097210 */ /* 0x000fe20007ffe1ff */
[--C-:B------:R-:W-:Y:S02]  /*4c40*/  IMAD.MOV R12, RZ, RZ, -R2.reuse ;  /* 0x000000ffff0c7224 */ /* 0x100fe400078e0a02 */
[----:B------:R-:W-:Y:S02]  /*4c50*/  @!P0 IMAD R8, R13, R22, R2 ;  /* 0x000000160d088224 */ /* 0x000fe400078e0202 */
[----:B------:R-:W-:Y:S02]  /*4c60*/  @!P0 IMAD.MOV.U32 R2, RZ, RZ, R0 ;  /* 0x000000ffff028224 */ /* 0x000fe400078e0000 */
[----:B------:R-:W-:Y:S02]  /*4c70*/  IMAD R11, R3, R12, R11 ;  /* 0x0000000c030b7224 */ /* 0x000fe400078e020b */
[----:B------:R-:W-:Y:S02]  /*4c80*/  IMAD R10, R6, R9, R10 ;  /* 0x00000009060a7224 */ /* 0x000fe400078e020a */
[----:B------:R-:W-:Y:S02]  /*4c90*/  IMAD R11, R2, R3, R11 ;  /* 0x00000003020b7224 */ /* 0x000fe400078e020b */
[----:B------:R-:W-:Y:S02]  /*4ca0*/  IMAD R10, R8, R6, R10 ;  /* 0x00000006080a7224 */ /* 0x000fe400078e020a */
.L_x_97:
[----:B------:R-:W-:Y:S05]  /*4cb0*/  BRA.U UP1, `(.L_x_98) ;  /* 0x0000000101107547 */ /* 0x000fea000b800000 */
[----:B------:R-:W-:Y:S04]  /*4cc0*/  MOV R2, UR6 ;  /* 0x0000000600027c02 */ /* 0x000fe80008000f00 */
[----:B------:R-:W-:Y:S04]  /*4cd0*/  SHF.L.U32 R2, R2, 0x1f, RZ ;  /* 0x0000001f02027819 */ /* 0x000fe800000006ff */
[----:B------:R-:W2:Y:S02]  /*4ce0*/  SYNCS.PHASECHK.TRANS64.TRYWAIT P0, [UR7+0x118], R2 ;  /* 0x00011802ff0075a7 */ /* 0x000ea40008001107 */
[----:B--2---:R-:W-:Y:S05]  /*4cf0*/  @!P0 BRA `(.L_x_99) ;  /* 0x0000004c00708947 */ /* 0x004fea0003800000 */
.L_x_98:
[----:B------:R-:W-:Y:S02]  /*4d00*/  R2UR UR42, R23 ;  /* 0x00000000172a72ca */ /* 0x000fe400000e0000 */
[----:B------:R-:W-:Y:S02]  /*4d10*/  R2UR UR43, R24 ;  /* 0x00000000182b72ca */ /* 0x000fe400000e0000 */
[----:B------:R-:W-:Y:S02]  /*4d20*/  ISETP.NE.U32.AND P2, PT, RZ, UR4, PT ;  /* 0x00000004ff007c0c */ /* 0x000fe4000bf45070 */
[----:B------:R-:W-:Y:S02]  /*4d30*/  SHF.L.U32 R23, R30, 0x1f, RZ ;  /* 0x0000001f1e177819 */ /* 0x000fe400000006ff */
[----:B------:R-:W-:Y:S05]  /*4d40*/  ISETP.NE.AND.EX P2, PT, RZ, UR5, PT, P2 ;  /* 0x00000005ff007c0c */ /* 0x000fea000bf45320 */
[----:B------:R-:W-:Y:S02]  /*4d50*/  USHF.L.U32 UR42, UR42, 0x7, URZ ;  /* 0x000000072a2a7899 */ /* 0x000fe400080006ff */
[----:B------:R-:W-:Y:S01]  /*4d60*/  USHF.L.U32 UR43, UR43, 0x6, URZ ;  /* 0x000000062b2b7899 */ /* 0x000fe200080006ff */
[----:B------:R-:W-:Y:S11]  /*4d70*/  BRA.U !UP4, `(.L_x_100) ;  /* 0x000000010c347547 */ /* 0x000ff6000b800000 */
[----:B------:R-:W-:Y:S01]  /*4d80*/  UPLOP3.LUT UP0, UPT, UPT, UPT, UP3, 0x80, 0x8 ;  /* 0x000000000008789c */ /* 0x000fe20003f0f030 */
[----:B--2---:R-:W-:Y:S02]  /*4d90*/  HFMA2 R0, -RZ, RZ, 0, 5.9604644775390625e-08 ;  /* 0x00000001ff007431 */ /* 0x004fe400000001ff */
[----:B------:R-:W-:Y:S03]  /*4da0*/  IMAD.MOV.U32 R57, RZ, RZ, 0x1 ;  /* 0x00000001ff397424 */ /* 0x000fe600078e00ff */
[----:B------:R-:W-:Y:S05]  /*4db0*/  PLOP3.LUT P0, PT, PT, PT, UP0, 0x80, 0x8 ;  /* 0x000000000008781c */ /* 0x000fea0003f0f008 */
[----:B------:R-:W2:Y:S01]  /*4dc0*/  @UP0 LDCU.64 UR10, c[0x0][0x888] ;  /* 0x00011100ff0a07ac */ /* 0x000ea20008000a00 */
[----:B------:R-:W-:Y:S07]  /*4dd0*/  @UP0 UIMAD UR8, UR36, UR4, URZ ;  /* 0x00000004240802a4 */ /* 0x000fee000f8e02ff */
[----:B------:R-:W-:Y:S01]  /*4de0*/  @!P0 PRMT R57, R0, 0x7610, R57 ;  /* 0x0000761000398816 */ /* 0x000fe20000000039 */
[----:B--2---:R-:W-:Y:S03]  /*4df0*/  @UP0 UIMAD.WIDE UR10, UR8, 0x4, UR10 ;  /* 0x00000004080a08a5 */ /* 0x004fe6000f8e020a */
[----:B------:R-:W2:Y:S03]  /*4e00*/  @!UP0 LDCU UR8, c[0x0][0x880] ;  /* 0x00011000ff0887ac */ /* 0x000ea60008000800 */
[----:B------:R-:W-:Y:S01]  /*4e10*/  IMAD.U32 R36, RZ, RZ, UR10 ;  /* 0x0000000aff247e24 */ /* 0x000fe2000f8e00ff */
[----:B------:R-:W-:Y:S05]  /*4e20*/  MOV R37, UR11 ;  /* 0x0000000b00257c02 */ /* 0x000fea0008000f00 */
[----:B------:R4:W5:Y:S02]  /*4e30*/  @P0 LDG.E R36, desc[UR38][R36.64] ;  /* 0x0000002624240981 */ /* 0x000964000c1e1900 */
[----:B--2-4-:R-:W-:Y:S07]  /*4e40*/  @!P0 IMAD.U32 R36, RZ, RZ, UR8 ;  /* 0x00000008ff248e24 */ /* 0x014fee000f8e00ff */
.L_x_100:
[----:B-----5:R-:W-:Y:S01]  /*4e50*/  @!P2 FSETP.EQ.AND P0, PT, R36, RZ, PT ;  /* 0x000000ff2400a20b */ /* 0x020fe20003f02000 */
[----:B------:R-:W-:Y:S01]  /*4e60*/  @!UPT UIADD3 URZ, UPT, UPT, URZ, URZ, URZ ;  /* 0x000000fffffff290 */ /* 0x000fe2000fffe0ff */
[----:B------:R-:W-:Y:S11]  /*4e70*/  @!P2 BRA `(.L_x_101) ;  /* 0x000000000014a947 */ /* 0x000ff60003800000 */
[----:B------:R-:W-:Y:S02]  /*4e80*/  LOP3.LUT P2, RZ, R57, 0xff, RZ, 0xc0, !PT ;  /* 0x000000ff39ff7812 */ /* 0x000fe4000784c0ff */
[----:B------:R-:W-:Y:S04]  /*4e90*/  PLOP3.LUT P0, PT, PT, PT, UP0, 0x80, 0x8 ;  /* 0x000000000008781c */ /* 0x000fe80003f0f008 */
[----:B------:R-:W-:Y:S07]  /*4ea0*/  PLOP3.LUT P0, PT, P0, PT, PT, 0x8, 0x80 ;  /* 0x000000000080781c */ /* 0x000fee000070e170 */
[----:B------:R-:W-:Y:S11]  /*4eb0*/  @P2 FSETP.EQ.AND P0, PT, R36, RZ, PT ;  /* 0x000000ff2400220b */ /* 0x000ff60003f02000 */
[----:B------:R-:W-:Y:S02]  /*4ec0*/  @!UPT UIADD3 URZ, UPT, UPT, URZ, URZ, URZ ;  /* 0x000000fffffff290 */ /* 0x000fe4000fffe0ff */
.L_x_101:
[----:B------:R-:W4:Y:S01]  /*4ed0*/  SYNCS.PHASECHK.TRANS64.TRYWAIT P2, [UR7+0xf0], R23 ;  /* 0x0000f017ff0075a7 */ /* 0x000f220008041107 */
[----:B------:R-:W-:Y:S04]  /*4ee0*/  ELECT P4, URZ, PT ;  /* 0x0000000000ff782f */ /* 0x000fe80003880000 */
[----:B------:R-:W-:Y:S11]  /*4ef0*/  PLOP3.LUT P4, PT, P0, P4, PT, 0xf2, 0x2f ;  /* 0x00000000002f781c */ /* 0x000ff60000789e72 */
[----:B------:R-:W-:Y:S02]  /*4f00*/  @!UPT UIADD3 URZ, UPT, UPT, URZ, URZ, URZ ;  /* 0x000000fffffff290 */ /* 0x000fe4000fffe0ff */
[----:B-1----:R-:W-:Y:S05]  /*4f10*/  @!P4 IADD3 R8, P0, PT, R32, 0x580, RZ ;  /* 0x000005802008c810 */ /* 0x002fea0007f1e0ff */
[----:B--2---:R-:W-:Y:S01]  /*4f20*/  @!P4 IMAD.X R2, RZ, RZ, R33, P0 ;  /* 0x000000ffff02c224 */ /* 0x004fe200000e0621 */
[----:B----4-:R-:W-:Y:S07]  /*4f30*/  @!P2 BRA `(.L_x_102) ;  /* 0x0000004800f8a947 */ /* 0x010fee0003800000 */
.L_x_243:
[----:B------:R-:W-:Y:S01]  /*4f40*/  @!P4 R2UR UR9, R8 ;  /* 0x000000000809c2ca */ /* 0x000fe200000e0000 */
[----:B------:R-:W-:Y:S01]  /*4f50*/  VOTEU.ALL UP1, P4 ;  /* 0x0000000000ff7886 */ /* 0x000fe20002020000 */
[----:B------:R-:W-:Y:S01]  /*4f60*/  @!P4 R2UR UR8, R2 ;  /* 0x000000000208c2ca */ /* 0x000fe200000e0000 */
[----:B------:R-:W-:Y:S01]  /*4f70*/  VOTEU.ALL UP2, P4 ;  /* 0x0000000000ff7886 */ /* 0x000fe20002040000 */
[----:B------:R-:W-:Y:S01]  /*4f80*/  UMOV UR16, 0x0 ;  /* 0x0000000000107882 */ /* 0x000fe20000000000 */
[----:B------:R-:W-:Y:S01]  /*4f90*/  UMOV UR17, 0x10000000 ;  /* 0x1000000000117882 */ /* 0x000fe20000000000 */
[----:B------:R-:W-:Y:S01]  /*4fa0*/  @!UP1 UIADD3 UR40, UPT, UPT, UR7, 0x200, URZ ;  /* 0x0000020007289890 */ /* 0x000fe2000fffe0ff */
[----:B-1----:R-:W-:Y:S01]  /*4fb0*/  @!P4 IMAD.MOV.U32 R0, RZ, RZ, 0x1000 ;  /* 0x00001000ff00c424 */ /* 0x002fe200078e00ff */
[----:B------:R-:W-:Y:S01]  /*4fc0*/  UMOV UR44, UR36 ;  /* 0x00000024002c7c82 */ /* 0x000fe20008000000 */
[----:B------:R-:W-:Y:S01]  /*4fd0*/  @!UP1 UIADD3 UR10, UPT, UPT, UR42, 0x40, URZ ;  /* 0x000000402a0a9890 */ /* 0x000fe2000fffe0ff */
[----:B------:R-:W-:Y:S01]  /*4fe0*/  UMOV UR11, UR43 ;  /* 0x0000002b000b7c82 */ /* 0x000fe20008000000 */
[----:B------:R-:W-:Y:S02]  /*4ff0*/  UMOV UR12, UR36 ;  /* 0x00000024000c7c82 */ /* 0x000fe40008000000 */
[----:B------:R-:W-:Y:S01]  /*5000*/  IMAD.U32 R8, RZ, RZ, UR9 ;  /* 0x00000009ff087e24 */ /* 0x000fe2000f8e00ff */
[----:B------:R-:W-:Y:S01]  /*5010*/  UMOV UR9, UR41 ;  /* 0x0000002900097c82 */ /* 0x000fe20008000000 */
[----:B------:R-:W-:Y:S01]  /*5020*/  IMAD.U32 R9, RZ, RZ, UR8 ;  /* 0x00000008ff097e24 */ /* 0x000fe2000f8e00ff */
[----:B------:R-:W-:Y:S02]  /*5030*/  @!UP1 UIADD3 UR8, UPT, UPT, UR7, 0xa00, URZ ;  /* 0x00000a0007089890 */ /* 0x000fe4000fffe0ff */
[----:B------:R-:W-:Y:S01]  /*5040*/  @!P4 R2UR UR18, R8 ;  /* 0x000000000812c2ca */ /* 0x000fe200000e0000 */
[----:B------:R-:W-:Y:S01]  /*5050*/  VOTEU.ALL UP1, P4 ;  /* 0x0000000000ff7886 */ /* 0x000fe20002020000 */
[----:B------:R-:W-:Y:S01]  /*5060*/  @!P4 R2UR UR19, R9 ;  /* 0x000000000913c2ca */ /* 0x000fe200000e0000 */
[----:B------:R-:W-:Y:S01]  /*5070*/  UPRMT UR14, UR37, 0x654, UR41 ;  /* 0x00000654250e7896 */ /* 0x000fe20008000029 */
[----:B------:R-:W-:Y:S05]  /*5080*/  @!P4 IADD3 R8, P0, PT, R32, 0x580, RZ ;  /* 0x000005802008c810 */ /* 0x000fea0007f1e0ff */
[----:B------:R-:W-:Y:S06]  /*5090*/  @!P4 IMAD.X R2, RZ, RZ, R33, P0 ;  /* 0x000000ffff02c224 */ /* 0x000fec00000e0621 */
[----:B------:R1:W-:Y:S01]  /*50a0*/  @!UP2 UTMALDG.3D [UR40], [UR18], desc[UR16] ;  /* 0x000010281200a5b4 */ /* 0x0003e20008011000 */
[----:B------:R1:W-:Y:S01]  /*50b0*/  @!UP1 UTMALDG.3D [UR8], [UR18], desc[UR16] ;  /* 0x00001008120095b4 */ /* 0x0003e20008011000 */
[----:B------:R1:W-:Y:S01]  /*50c0*/  @!P4 SYNCS.ARRIVE.TRANS64.RED.A0TR RZ, [UR7+0xd0], R0 ;  /* 0x0000d000ffffc9a7 */ /* 0x0003e20008300407 */
[----:B------:R-:W-:Y:S01]  /*50d0*/  SYNCS.ARRIVE.TRANS64.RED.A1T0 RZ, [UR14], RZ ;  /* 0x000000ffffff79a7 */ /* 0x000fe2000810040e */
[----:B------:R-:W2:Y:S02]  /*50e0*/  SYNCS.PHASECHK.TRANS64.TRYWAIT P2, [UR7+0xf8], R23 ;  /* 0x0000f817ff0075a7 */ /* 0x000ea40008041107 */
[----:B-12---:R-:W-:Y:S05]  /*50f0*/  @!P2 BRA `(.L_x_103) ;  /* 0x0000004800a0a947 */ /* 0x006fea0003800000 */
.L_x_245:
        /* <DEDUP_REMOVED lines=8> */
[----:B------:R-:W-:Y:S01]  /*5180*/  @!UP1 UIADD3 UR32, UPT, UPT, UR7, 0x1200, URZ ;  /* 0x0000120007209890 */ /* 0x000fe2000fffe0ff */
[----:B------:R-:W-:Y:S01]  /*5190*/  UMOV UR35, UR43 ;  /* 0x0000002b00237c82 */ /* 0x000fe20008000000 */
[----:B------:R-:W-:Y:S03]  /*51a0*/  @!UP1 UIADD3 UR10, UPT, UPT, UR42, 0x50, URZ ;  /* 0x000000502a0a9890 */ /* 0x000fe6000fffe0ff */
[----:B------:R-:W-:Y:S01]  /*51b0*/  IMAD.U32 R8, RZ, RZ, UR9 ;  /* 0x00000009ff087e24 */ /* 0x000fe2000f8e00ff */
[----:B------:R-:W-:Y:S01]  /*51c0*/  UMOV UR9, UR33 ;  /* 0x0000002100097c82 */ /* 0x000fe20008000000 */
[----:B------:R-:W-:Y:S01]  /*51d0*/  IMAD.U32 R9, RZ, RZ, UR8 ;  /* 0x00000008ff097e24 */ /* 0x000fe2000f8e00ff */
[----:B------:R-:W-:Y:S02]  /*51e0*/  @!UP1 UIADD3 UR8, UPT, UPT, UR7, 0x1a00, URZ ;  /* 0x00001a0007089890 */ /* 0x000fe4000fffe0ff */
[----:B------:R-:W-:Y:S01]  /*51f0*/  @!P4 R2UR UR18, R8 ;  /* 0x000000000812c2ca */ /* 0x000fe200000e0000 */
[----:B------:R-:W-:Y:S01]  /*5200*/  VOTEU.ALL UP1, P4 ;  /* 0x0000000000ff7886 */ /* 0x000fe20002020000 */
[----:B------:R-:W-:Y:S01]  /*5210*/  @!P4 R2UR UR19, R9 ;  /* 0x000000000913c2ca */ /* 0x000fe200000e0000 */
[----:B------:R-:W-:Y:S01]  /*5220*/  UMOV UR11, UR43 ;  /* 0x0000002b000b7c82 */ /* 0x000fe20008000000 */
[----:B------:R-:W-:Y:S01]  /*5230*/  UMOV UR12, UR36 ;  /* 0x00000024000c7c82 */ /* 0x000fe20008000000 */
[----:B------:R-:W-:Y:S01]  /*5240*/  UPRMT UR14, UR37, 0x654, UR33 ;  /* 0x00000654250e7896 */ /* 0x000fe20008000021 */
[----:B------:R-:W-:Y:S05]  /*5250*/  @!P4 IADD3 R8, P0, PT, R32, 0x580, RZ ;  /* 0x000005802008c810 */ /* 0x000fea0007f1e0ff */
[----:B------:R-:W-:Y:S04]  /*5260*/  @!P4 IMAD.X R2, RZ, RZ, R33, P0 ;  /* 0x000000ffff02c224 */ /* 0x000fe800000e0621 */
[----:B------:R1:W-:Y:S01]  /*5270*/  @!UP2 UTMALDG.3D [UR32], [UR18], desc[UR16] ;  /* 0x000010201200a5b4 */ /* 0x0003e20008011000 */
[----:B------:R1:W-:Y:S01]  /*5280*/  @!UP1 UTMALDG.3D [UR8], [UR18], desc[UR16] ;  /* 0x00001008120095b4 */ /* 0x0003e20008011000 */
[----:B------:R1:W-:Y:S01]  /*5290*/  @!P4 SYNCS.ARRIVE.TRANS64.RED.A0TR RZ, [UR7+0xd8], R0 ;  /* 0x0000d800ffffc9a7 */ /* 0x0003e20008300407 */
[----:B------:R-:W-:Y:S01]  /*52a0*/  SYNCS.ARRIVE.TRANS64.RED.A1T0 RZ, [UR14], RZ ;  /* 0x000000ffffff79a7 */ /* 0x000fe2000810040e */
[----:B------:R-:W2:Y:S02]  /*52b0*/  SYNCS.PHASECHK.TRANS64.TRYWAIT P2, [UR7+0x100], R23 ;  /* 0x00010017ff0075a7 */ /* 0x000ea40008041107 */
[----:B-12---:R-:W-:Y:S05]  /*52c0*/  @!P2 BRA `(.L_x_104) ;  /* 0x000000480044a947 */ /* 0x006fea0003800000 */
.L_x_247:
[----:B------:R-:W2:Y:S01]  /*52d0*/  LDC.64 R12, c[0x0][0xb18] ;  /* 0x0002c600ff0c7b82 */ /* 0x000ea20000000a00 */
[----:B------:R-:W-:Y:S01]  /*52e0*/  @!P4 R2UR UR8, R2 ;  /* 0x000000000208c2ca */ /* 0x000fe200000e0000 */
[----:B------:R-:W-:Y:S01]  /*52f0*/  VOTEU.ALL UP1, P4 ;  /* 0x0000000000ff7886 */ /* 0x000fe20002020000 */
[----:B------:R-:W-:Y:S01]  /*5300*/  @!P4 R2UR UR9, R8 ;  /* 0x000000000809c2ca */ /* 0x000fe200000e0000 */
[----:B------:R-:W-:Y:S01]  /*5310*/  VOTEU.ALL UP2, P4 ;  /* 0x0000000000ff7886 */ /* 0x000fe20002040000 */
[----:B------:R-:W-:Y:S03]  /*5320*/  UMOV UR16, 0x0 ;  /* 0x0000000000107882 */ /* 0x000fe60000000000 */
[----:B------:R-:W4:Y:S01]  /*5330*/  @!P1 LDC R2, c[0x0][0xb0c] ;  /* 0x0002c300ff029b82 */ /* 0x000f220000000800 */
[----:B------:R-:W-:Y:S01]  /*5340*/  @!UP1 UIADD3 UR26, UPT, UPT, UR42, 0x20, URZ ;  /* 0x000000202a1a9890 */ /* 0x000fe2000fffe0ff */
[----:B-1----:R-:W-:Y:S01]  /*5350*/  @!P4 IMAD.MOV.U32 R0, RZ, RZ, 0x1000 ;  /* 0x00001000ff00c424 */ /* 0x002fe200078e00ff */
[----:B------:R-:W-:Y:S01]  /*5360*/  @!UP1 UIADD3 UR24, UPT, UPT, UR7, 0x2200, URZ ;  /* 0x0000220007189890 */ /* 0x000fe2000fffe0ff */
[----:B------:R-:W-:Y:S01]  /*5370*/  @P3 SHF.R.U32.HI R27, RZ, 0x10, R17 ;  /* 0x00000010ff1b3819 */ /* 0x000fe20000011611 */
[----:B------:R-:W-:Y:S01]  /*5380*/  UMOV UR17, 0x10000000 ;  /* 0x1000000000117882 */ /* 0x000fe20000000000 */
[----:B------:R-:W-:Y:S01]  /*5390*/  UMOV UR27, UR43 ;  /* 0x0000002b001b7c82 */ /* 0x000fe20008000000 */
[----:B------:R-:W-:Y:S01]  /*53a0*/  UMOV UR28, UR36 ;  /* 0x00000024001c7c82 */ /* 0x000fe20008000000 */
[----:B------:R-:W-:Y:S01]  /*53b0*/  IMAD.U32 R9, RZ, RZ, UR8 ;  /* 0x00000008ff097e24 */ /* 0x000fe2000f8e00ff */
[----:B------:R-:W-:Y:S01]  /*53c0*/  @!UP1 UIADD3 UR10, UPT, UPT, UR42, 0x60, URZ ;  /* 0x000000602a0a9890 */ /* 0x000fe2000fffe0ff */
[----:B------:R-:W-:Y:S01]  /*53d0*/  IMAD.U32 R8, RZ, RZ, UR9 ;  /* 0x00000009ff087e24 */ /* 0x000fe2000f8e00ff */
[----:B------:R-:W-:Y:S01]  /*53e0*/  @!UP1 UIADD3 UR8, UPT, UPT, UR7, 0x2a00, URZ ;  /* 0x00002a0007089890 */ /* 0x000fe2000fffe0ff */
[----:B------:R-:W-:Y:S01]  /*53f0*/  VIADD R29, R29, 0x1 ;  /* 0x000000011d1d7836 */ /* 0x000fe20000000000 */
[----:B------:R-:W-:Y:S01]  /*5400*/  @!P4 R2UR UR19, R9 ;  /* 0x000000000913c2ca */ /* 0x000fe200000e0000 */
[----:B------:R-:W-:Y:S01]  /*5410*/  VOTEU.ALL UP1, P4 ;  /* 0x0000000000ff7886 */ /* 0x000fe20002020000 */
[----:B------:R-:W-:Y:S01]  /*5420*/  @!P4 R2UR UR18, R8 ;  /* 0x000000000812c2ca */ /* 0x000fe200000e0000 */
[----:B------:R-:W-:Y:S01]  /*5430*/  UMOV UR9, UR25 ;  /* 0x0000001900097c82 */ /* 0x000fe20008000000 */
[----:B------:R-:W1:Y:S01]  /*5440*/  LDC.64 R8, c[0x0][0xb10] ;  /* 0x0002c400ff087b82 */ /* 0x000e620000000a00 */
[----:B------:R-:W-:Y:S01]  /*5450*/  UMOV UR11, UR43 ;  /* 0x0000002b000b7c82 */ /* 0x000fe20008000000 */
[----:B------:R-:W-:Y:S01]  /*5460*/  UMOV UR12, UR36 ;  /* 0x00000024000c7c82 */ /* 0x000fe20008000000 */
[----:B------:R-:W-:Y:S08]  /*5470*/  UPRMT UR14, UR37, 0x654, UR25 ;  /* 0x00000654250e7896 */ /* 0x000ff00008000019 */
[----:B------:R1:W-:Y:S01]  /*5480*/  @!UP2 UTMALDG.3D [UR24], [UR18], desc[UR16] ;  /* 0x000010181200a5b4 */ /* 0x0003e20008011000 */
[----:B------:R1:W-:Y:S01]  /*5490*/  @!UP1 UTMALDG.3D [UR8], [UR18], desc[UR16] ;  /* 0x00001008120095b4 */ /* 0x0003e20008011000 */
[----:B------:R5:W-:Y:S01]  /*54a0*/  @!P4 SYNCS.ARRIVE.TRANS64.RED.A0TR RZ, [UR7+0xe0], R0 ;  /* 0x0000e000ffffc9a7 */ /* 0x000be20008300407 */
[C---:B-1----:R-:W-:Y:S01]  /*54b0*/  @!P1 IMAD.HI.U32 R8, R11.reuse, R8, RZ ;  /* 0x000000080b089227 */ /* 0x042fe200078e00ff */
[----:B--2---:R-:W-:Y:S02]  /*54c0*/  @!P1 ISETP.NE.AND P0, PT, R12, 0x1, PT ;  /* 0x000000010c00980c */ /* 0x004fe40003f05270 */
[----:B----4-:R-:W-:Y:S01]  /*54d0*/  @!P1 ISETP.NE.AND P2, PT, R2, 0x1, PT ;  /* 0x000000010200980c */ /* 0x010fe20003f45270 */
[C---:B------:R-:W-:Y:S01]  /*54e0*/  @!P1 IMAD.HI.U32 R13, R10.reuse, R13, RZ ;  /* 0x0000000d0a0d9227 */ /* 0x040fe200078e00ff */
[----:B------:R-:W-:Y:S04]  /*54f0*/  @!P1 SHF.R.U32.HI R8, RZ, R9, R8 ;  /* 0x00000009ff089219 */ /* 0x000fe80000011608 */
[----:B------:R-:W-:Y:S01]  /*5500*/  @!P1 SEL R8, R11, R8, !P2 ;  /* 0x000000080b089207 */ /* 0x000fe20005000000 */
[----:B------:R-:W-:Y:S01]  /*5510*/  SYNCS.ARRIVE.TRANS64.RED.A1T0 RZ, [UR14], RZ ;  /* 0x000000ffffff79a7 */ /* 0x000fe2000810040e */
[----:B------:R-:W1:Y:S01]  /*5520*/  SYNCS.PHASECHK.TRANS64.TRYWAIT P5, [UR7+0x108], R23 ;  /* 0x00010817ff0075a7 */ /* 0x000e6200080a1107 */
[----:B-----5:R-:W2:Y:S02]  /*5530*/  @!P1 LDC R0, c[0x0][0xb20] ;  /* 0x0002c800ff009b82 */ /* 0x020ea40000000800 */
[----:B--2---:R-:W-:Y:S04]  /*5540*/  @!P1 SHF.R.U32.HI R0, RZ, R0, R13 ;  /* 0x00000000ff009219 */ /* 0x004fe8000001160d */
[----:B------:R-:W-:Y:S05]  /*5550*/  @!P1 SEL R9, R10, R0, !P0 ;  /* 0x000000000a099207 */ /* 0x000fea0004000000 */
[----:B------:R-:W-:Y:S02]  /*5560*/  @!P1 IMAD.IADD R0, R9, 0x1, -R8 ;  /* 0x0000000109009824 */ /* 0x000fe400078e0a08 */
[----:B------:R-:W-:Y:S02]  /*5570*/  @!P1 IMAD.IADD R8, R8, 0x1, -R9 ;  /* 0x0000000108089824 */ /* 0x000fe400078e0a09 */
[----:B------:R-:W-:Y:S02]  /*5580*/  @!P1 IMAD R11, R0, R2, R11 ;  /* 0x00000002000b9224 */ /* 0x000fe400078e020b */
[----:B------:R-:W-:Y:S01]  /*5590*/  @!P1 IMAD R10, R8, R12, R10 ;  /* 0x0000000c080a9224 */ /* 0x000fe200078e020a */
[----:B-1----:R-:W-:Y:S06]  /*55a0*/  @!P5 BRA `(.L_x_105) ;  /* 0x0000004400a4d947 */ /* 0x002fec0003800000 */
.L_x_249:
[----:B------:R-:W-:Y:S01]  /*55b0*/  @!P4 IADD3 R2, P0, PT, R32, 0x580, RZ ;  /* 0x000005802002c810 */ /* 0x000fe20007f1e0ff */
[----:B------:R-:W-:Y:S01]  /*55c0*/  VOTEU.ALL UP1, P4 ;  /* 0x0000000000ff7886 */ /* 0x000fe20002020000 */
[----:B------:R-:W-:Y:S01]  /*55d0*/  VOTEU.ALL UP2, P4 ;  /* 0x0000000000ff7886 */ /* 0x000fe20002040000 */
[----:B------:R-:W-:Y:S01]  /*55e0*/  UMOV UR14, 0x0 ;  /* 0x00000000000e7882 */ /* 0x000fe20000000000 */
[----:B------:R-:W-:Y:S01]  /*55f0*/  @!P4 R2UR UR9, R2 ;  /* 0x000000000209c2ca */ /* 0x000fe200000e0000 */
[----:B-1----:R-:W-:Y:S01]  /*5600*/  @!P4 IMAD.X R0, RZ, RZ, R33, P0 ;  /* 0x000000ffff00c224 */ /* 0x002fe200000e0621 */
[----:B------:R-:W-:Y:S01]  /*5610*/  @!UP1 UIADD3 UR17, UPT, UPT, UR7, 0xe8, URZ ;  /* 0x000000e807119890 */ /* 0x000fe2000fffe0ff */
[----:B------:R-:W-:Y:S01]  /*5620*/  ISETP.NE.AND P0, PT, R29, 0x2, PT ;  /* 0x000000021d00780c */ /* 0x000fe20003f05270 */
[----:B------:R-:W-:Y:S01]  /*5630*/  @!UP1 UIADD3 UR18, UPT, UPT, UR42, 0x30, URZ ;  /* 0x000000302a129890 */ /* 0x000fe2000fffe0ff */
[----:B------:R-:W-:Y:S01]  /*5640*/  LOP3.LUT R30, R30, 0x1, RZ, 0x3c, !PT ;  /* 0x000000011e1e7812 */ /* 0x000fe200078e3cff */
[----:B------:R-:W-:Y:S01]  /*5650*/  @!UP1 UIADD3 UR16, UPT, UPT, UR7, 0x3200, URZ ;  /* 0x0000320007109890 */ /* 0x000fe2000fffe0ff */
[----:B------:R-:W-:Y:S01]  /*5660*/  @!P4 R2UR UR8, R0 ;  /* 0x000000000008c2ca */ /* 0x000fe200000e0000 */
[----:B------:R-:W-:Y:S01]  /*5670*/  UMOV UR15, 0x10000000 ;  /* 0x10000000000f7882 */ /* 0x000fe20000000000 */
[----:B------:R-:W-:Y:S01]  /*5680*/  UMOV UR19, UR43 ;  /* 0x0000002b00137c82 */ /* 0x000fe20008000000 */
[----:B------:R-:W-:Y:S01]  /*5690*/  UMOV UR20, UR36 ;  /* 0x0000002400147c82 */ /* 0x000fe20008000000 */
[----:B------:R-:W-:Y:S01]  /*56a0*/  @!UP1 UIADD3 UR10, UPT, UPT, UR42, 0x70, URZ ;  /* 0x000000702a0a9890 */ /* 0x000fe2000fffe0ff */
[----:B------:R-:W-:Y:S01]  /*56b0*/  SEL R0, RZ, 0x1, P0 ;  /* 0x00000001ff007807 */ /* 0x000fe20000000000 */
[----:B------:R-:W-:Y:S01]  /*56c0*/  IMAD.U32 R8, RZ, RZ, UR9 ;  /* 0x00000009ff087e24 */ /* 0x000fe2000f8e00ff */
[----:B------:R-:W-:Y:S01]  /*56d0*/  UMOV UR11, UR43 ;  /* 0x0000002b000b7c82 */ /* 0x000fe20008000000 */
[----:B------:R-:W-:Y:S01]  /*56e0*/  UMOV UR12, UR36 ;  /* 0x00000024000c7c82 */ /* 0x000fe20008000000 */
[----:B------:R-:W-:Y:S01]  /*56f0*/  UMOV UR9, UR17 ;  /* 0x0000001100097c82 */ /* 0x000fe20008000000 */
[----:B------:R-:W-:Y:S01]  /*5700*/  @P3 R2UR UR36, R27 ;  /* 0x000000001b2432ca */ /* 0x000fe200000e0000 */
[----:B------:R-:W-:Y:S01]  /*5710*/  IMAD.IADD R23, R10, 0x1, R47 ;  /* 0x000000010a177824 */ /* 0x000fe200078e022f */
[----:B------:R-:W-:Y:S01]  /*5720*/  @!P4 R2UR UR22, R8 ;  /* 0x000000000816c2ca */ /* 0x000fe200000e0000 */
[----:B------:R-:W-:Y:S01]  /*5730*/  IMAD.U32 R9, RZ, RZ, UR8 ;  /* 0x00000008ff097e24 */ /* 0x000fe2000f8e00ff */
[----:B------:R-:W-:Y:S01]  /*5740*/  @!UP1 UIADD3 UR8, UPT, UPT, UR7, 0x3a00, URZ ;  /* 0x00003a0007089890 */ /* 0x000fe2000fffe0ff */
[----:B------:R-:W-:Y:S01]  /*5750*/  LOP3.LUT R28, R28, R0, RZ, 0x3c, !PT ;  /* 0x000000001c1c7212 */ /* 0x000fe200078e3cff */
[----:B------:R-:W-:Y:S01]  /*5760*/  VOTEU.ALL UP1, P4 ;  /* 0x0000000000ff7886 */ /* 0x000fe20002020000 */
[----:B------:R-:W-:Y:S01]  /*5770*/  IMAD.IADD R24, R11, 0x1, R56 ;  /* 0x000000010b187824 */ /* 0x000fe200078e0238 */
[----:B------:R-:W-:Y:S02]  /*5780*/  @!P4 R2UR UR23, R9 ;  /* 0x000000000917c2ca */ /* 0x000fe400000e0000 */
[----:B------:R-:W-:Y:S11]  /*5790*/  SEL R29, R29, RZ, P0 ;  /* 0x000000ff1d1d7207 */ /* 0x000ff60000000000 */
[----:B------:R2:W-:Y:S01]  /*57a0*/  @!UP2 UTMALDG.3D [UR16], [UR22], desc[UR14] ;  /* 0x00000e101600a5b4 */ /* 0x0005e20008011000 */
[----:B------:R2:W-:Y:S01]  /*57b0*/  @!UP1 UTMALDG.3D [UR8], [UR22], desc[UR14] ;  /* 0x00000e08160095b4 */ /* 0x0005e20008011000 */
[----:B------:R2:W-:Y:S01]  /*57c0*/  @!P4 SYNCS.ARRIVE.TRANS64.RED.A0TR RZ, [UR7+0xe8], R26 ;  /* 0x0000e81affffc9a7 */ /* 0x0005e20008300407 */
[----:B------:R-:W-:Y:S01]  /*57d0*/  UPLOP3.LUT UP1, UPT, UPT, UPT, UPT, 0x80, 0x8 ;  /* 0x000000000008789c */ /* 0x000fe20003f2f070 */
[----:B------:R-:W-:Y:S01]  /*57e0*/  SYNCS.ARRIVE.TRANS64.RED.A1T0 RZ, [UR13], RZ ;  /* 0x000000ffffff79a7 */ /* 0x000fe2000810040d */
[----:B------:R-:W-:Y:S09]  /*57f0*/  @P3 BRA `(.L_x_106) ;  /* 0xfffffff000343947 */ /* 0x000ff2000383ffff */
[----:B------:R-:W-:-:S04]  /*5800*/  SHF.L.U32 R2, R30, 0x1f, RZ ;  /* 0x0000001f1e027819 */ /* 0x000fc800000006ff */
[----:B------:R-:W1:Y:S02]  /*5810*/  SYNCS.PHASECHK.TRANS64.TRYWAIT P0, [UR7+0xf0], R2 ;  /* 0x0000f002ff0075a7 */ /* 0x000e640008001107 */
[----:B-1----:R-:W-:Y:S05]  /*5820*/  @!P0 BRA `(.L_x_107) ;  /* 0x00000044001c8947 */ /* 0x002fea0003800000 */
.L_x_251:
[----:B------:R-:W4:Y:S02]  /*5830*/  SYNCS.PHASECHK.TRANS64.TRYWAIT P0, [UR7+0xf8], R2 ;  /* 0x0000f802ff0075a7 */ /* 0x000f240008001107 */
[----:B----4-:R-:W-:Y:S05]  /*5840*/  @!P0 BRA `(.L_x_108) ;  /* 0x00000044002c8947 */ /* 0x010fea0003800000 */
.L_x_253:
[----:B------:R-:W4:Y:S02]  /*5850*/  SYNCS.PHASECHK.TRANS64.TRYWAIT P0, [UR7+0x100], R2 ;  /* 0x00010002ff0075a7 */ /* 0x000f240008001107 */
[----:B----4-:R-:W-:Y:S05]  /*5860*/  @!P0 BRA `(.L_x_109) ;  /* 0x00000044003c8947 */ /* 0x010fea0003800000 */
.L_x_255:
[----:B-1----:R-:W-:-:S07]  /*5870*/  MOV R0, UR7 ;  /* 0x0000000700007c02 */ /* 0x002fce0008000f00 */
.L_x_110:
[----:B-1----:R-:W-:-:S04]  /*5880*/  SHF.L.U32 R2, R30, 0x1f, RZ ;  /* 0x0000001f1e027819 */ /* 0x002fc800000006ff */
[----:B------:R1:W4:Y:S03]  /*5890*/  SYNCS.PHASECHK.TRANS64.TRYWAIT P0, [R0+URZ+0x108], R2 ;  /* 0x00010802000075a7 */ /* 0x00032600080011ff */
[----:B----4-:R-:W-:Y:S05]  /*58a0*/  @!P0 NANOSLEEP.SYNCS 0x989680 ;  /* 0x009896800000895d */ /* 0x010fea0003900000 */
[----:B------:R-:W4:Y:S02]  /*58b0*/  @!P0 SYNCS.PHASECHK.TRANS64 P0, [R0+URZ+0x108], R2 ;  /* 0x00010802000085a7 */ /* 0x000f2400080010ff */
[----:B--2-4-:R-:W-:Y:S05]  /*58c0*/  @P0 EXIT ;  /* 0x000000000000094d */ /* 0x014fea0003800000 */
[----:B------:R-:W-:Y:S05]  /*58d0*/  BRA `(.L_x_110) ;  /* 0xfffffffc00e87947 */ /* 0x000fea000383ffff */
.L_x_95:
[----:B------:R-:W-:-:S06]  /*58e0*/  UISETP.GE.AND UP1, UPT, UR10, 0x4, UPT ;  /* 0x000000040a00788c */ /* 0x000fcc000bf26270 */
[----:B------:R-:W-:-:S13]  /*58f0*/  PLOP3.LUT P0, PT, PT, PT, UP1, 0x80, 0x8 ;  /* 0x000000000008781c */ /* 0x000fda0003f0f018 */
[----:B------:R-:W-:Y:S05]  /*5900*/  @!P0 EXIT ;  /* 0x000000000000894d */ /* 0x000fea0003800000 */
[----:B------:R-:W-:Y:S01]  /*5910*/  BAR.SYNC.DEFER_BLOCKING 0x6, 0xa0 ;  /* 0x0182800000007b1d */ /* 0x000fe20000010000 */
[C---:B------:R-:W-:Y:S01]  /*5920*/  IMAD.SHL.U32 R76, R77.reuse, 0x10, RZ ;  /* 0x000000104d4c7824 */ /* 0x040fe200078e00ff */
[----:B------:R-:W-:Y:S01]  /*5930*/  CS2R R72, SRZ ;  /* 0x0000000000487805 */ /* 0x000fe2000001ff00 */
[----:B------:R-:W-:Y:S02]  /*5940*/  IMAD.SHL.U32 R6, R78, 0x200000, RZ ;  /* 0x002000004e067824 */ /* 0x000fe400078e00ff */
[C---:B------:R-:W-:Y:S01]  /*5950*/  IMAD.U32 R5, R77.reuse, 0x10000, RZ ;  /* 0x000100004d057824 */ /* 0x040fe200078e00ff */
[----:B------:R-:W-:Y:S02]  /*5960*/  UMOV UR41, 0x400 ;  /* 0x0000040000297882 */ /* 0x000fe40000000000 */
[----:B------:R-:W1:Y:S01]  /*5970*/  LDC R64, c[0x0][0x370] ;  /* 0x0000dc00ff407b82 */ /* 0x000e620000000800 */
[----:B------:R-:W-:Y:S01]  /*5980*/  ULEA UR41, UR37, UR41, 0x18 ;  /* 0x0000002925297291 */ /* 0x000fe2000f8ec0ff */
[C---:B------:R-:W-:Y:S01]  /*5990*/  IMAD.SHL.U32 R2, R77.reuse, 0x2, RZ ;  /* 0x000000024d027824 */ /* 0x040fe200078e00ff */
[----:B------:R-:W-:Y:S01]  /*59a0*/  LOP3.LUT R4, R76, 0x40, RZ, 0xc0, !PT ;  /* 0x000000404c047812 */ /* 0x000fe200078ec0ff */
[----:B------:R-:W-:Y:S01]  /*59b0*/  IMAD.SHL.U32 R3, R78, 0x200, RZ ;  /* 0x000002004e037824 */ /* 0x000fe200078e00ff */
[----:B------:R-:W-:Y:S01]  /*59c0*/  LOP3.LUT R0, R76, 0x5b0, RZ, 0xc0, !PT ;  /* 0x000005b04c007812 */ /* 0x000fe200078ec0ff */
[----:B------:R-:W-:Y:S01]  /*59d0*/  IMAD.MOV.U32 R26, RZ, RZ, RZ ;  /* 0x000000ffff1a7224 */ /* 0x000fe200078e00ff */
[----:B------:R-:W-:Y:S01]  /*59e0*/  LOP3.LUT R6, R6, 0x200000, RZ, 0xc0, !PT ;  /* 0x0020000006067812 */ /* 0x000fe200078ec0ff */
[----:B------:R-:W2:Y:S01]  /*59f0*/  LDC R63, c[0x0][0x374] ;  /* 0x0000dd00ff3f7b82 */ /* 0x000ea20000000800 */
[----:B------:R-:W-:Y:S01]  /*5a00*/  LOP3.LUT R2, R4, 0x8, R2, 0xf8, !PT ;  /* 0x0000000804027812 */ /* 0x000fe200078ef802 */
[----:B------:R-:W-:Y:S01]  /*5a10*/  IMAD.MOV.U32 R74, RZ, RZ, RZ ;  /* 0x000000ffff4a7224 */ /* 0x000fe200078e00ff */
[----:B------:R-:W-:Y:S01]  /*5a20*/  LOP3.LUT R0, R0, 0x200, R3, 0xf8, !PT ;  /* 0x0000020000007812 */ /* 0x000fe200078ef803 */
[----:B------:R-:W-:Y:S01]  /*5a30*/  IMAD.MOV.U32 R62, RZ, RZ, RZ ;  /* 0x000000ffff3e7224 */ /* 0x000fe200078e00ff */
[----:B------:R-:W-:Y:S01]  /*5a40*/  LOP3.LUT R5, R6, 0x400000, R5, 0xf8, !PT ;  /* 0x0040000006057812 */ /* 0x000fe200078ef805 */
[----:B------:R-:W3:Y:S01]  /*5a50*/  LDCU.64 UR46, c[0x0][0x348] ;  /* 0x00006900ff2e77ac */ /* 0x000ee20008000a00 */
[----:B------:R-:W-:Y:S01]  /*5a60*/  LOP3.LUT P0, RZ, R76, 0x40, RZ, 0xc0, !PT ;  /* 0x000000404cff7812 */ /* 0x000fe2000780c0ff */
[----:B------:R-:W4:Y:S01]  /*5a70*/  LDS R27, [UR41+0x1d0] ;  /* 0x0001d029ff1b7984 */ /* 0x000f220008000800 */
[----:B------:R-:W-:Y:S01]  /*5a80*/  LOP3.LUT R75, R0, R2, RZ, 0xfc, !PT ;  /* 0x00000002004b7212 */ /* 0x000fe200078efcff */
[----:B------:R-:W-:Y:S01]  /*5a90*/  UMOV UR44, 0x1 ;  /* 0x00000001002c7882 */ /* 0x000fe20000000000 */
[----:B------:R-:W-:Y:S01]  /*5aa0*/  P2R R0, PR, RZ, 0x1 ;  /* 0x00000001ff007803 */ /* 0x000fe20000000000 */
[----:B------:R-:W-:Y:S01]  /*5ab0*/  UIADD3 UR40, UPT, UPT, UR41, 0x200, URZ ;  /* 0x0000020029287890 */ /* 0x000fe2000fffe0ff */
[----:B------:R-:W-:Y:S01]  /*5ac0*/  LOP3.LUT R77, R77, 0x60, RZ, 0xc0, !PT ;  /* 0x000000604d4d7812 */ /* 0x000fe200078ec0ff */
[----:B------:R-:W-:Y:S01]  /*5ad0*/  UMOV UR43, URZ ;  /* 0x000000ff002b7c82 */ /* 0x000fe20008000000 */
[----:B------:R-:W-:Y:S01]  /*5ae0*/  UMOV UR42, URZ ;  /* 0x000000ff002a7c82 */ /* 0x000fe20008000000 */
[----:B-1234-:R-:W-:-:S08]  /*5af0*/  IMAD.IADD R27, R27, 0x1, R5 ;  /* 0x000000011b1b7824 */ /* 0x01efd000078e0205 */
.L_x_187:
[C---:B------:R-:W-:Y:S02]  /*5b00*/  LEA R0, R62.reuse, UR41, 0x3 ;  /* 0x000000293e007c11 */ /* 0x040fe4000f8e18ff */
[----:B------:R-:W-:Y:S02]  /*5b10*/  SHF.L.U32 R2, R73, 0x1f, RZ ;  /* 0x0000001f49027819 */ /* 0x000fe400000006ff */
[----:B------:R-:W-:Y:S02]  /*5b20*/  LEA R8, R62, UR41, 0x4 ;  /* 0x000000293e087c11 */ /* 0x000fe4000f8e20ff */
[----:B------:R-:W1:Y:S02]  /*5b30*/  SYNCS.PHASECHK.TRANS64.TRYWAIT P0, [R0+URZ+0x120], R2 ;  /* 0x00012002000075a7 */ /* 0x000e6400080011ff */
[----:B-1----:R-:W-:Y:S05]  /*5b40*/  @!P0 BRA `(.L_x_111) ;  /* 0x00000040009c8947 */ /* 0x002fea0003800000 */
.L_x_256:
        /* <DEDUP_REMOVED lines=11> */
[----:B--2---:R-:W-:-:S04]  /*5c00*/  LOP3.LUT P3, RZ, R10, 0x1, RZ, 0xc0, !PT ;  /* 0x000000010aff7812 */ /* 0x004fc8000786c0ff */
[----:B------:R-:W-:-:S09]  /*5c10*/  P2R R80, PR, RZ, 0x8 ;  /* 0x00000008ff507803 */ /* 0x000fd20000000000 */
[----:B------:R-:W-:Y:S02]  /*5c20*/  @P3 MOV R70, R8 ;  /* 0x0000000800463202 */ /* 0x000fe40000000f00 */
[----:B------:R-:W-:Y:S01]  /*5c30*/  @P3 LOP3.LUT R69, R9, 0xffff, RZ, 0xc0, !PT ;  /* 0x0000ffff09453812 */ /* 0x000fe200078ec0ff */
[----:B-1----:R-:W-:Y:S06]  /*5c40*/  @!P0 BRA `(.L_x_112) ;  /* 0x0000000000b88947 */ /* 0x002fec0003800000 */
[----:B------:R-:W1:Y:S01]  /*5c50*/  LDC.64 R4, c[0x0][0xb18] ;  /* 0x0002c600ff047b82 */ /* 0x000e620000000a00 */
[----:B------:R-:W-:-:S07]  /*5c60*/  ISETP.NE.AND P0, PT, R22, 0x1, PT ;  /* 0x000000011600780c */ /* 0x000fce0003f05270 */
[----:B------:R-:W2:Y:S08]  /*5c70*/  LDC.64 R6, c[0x0][0xb10] ;  /* 0x0002c400ff067b82 */ /* 0x000eb00000000a00 */
[----:B------:R-:W3:Y:S08]  /*5c80*/  LDC R0, c[0x0][0xb20] ;  /* 0x0002c800ff007b82 */ /* 0x000ef00000000800 */
[----:B------:R-:W4:Y:S01]  /*5c90*/  LDC R12, c[0x0][0xb0c] ;  /* 0x0002c300ff0c7b82 */ /* 0x000f220000000800 */
[----:B-1----:R-:W-:Y:S01]  /*5ca0*/  IMAD.HI.U32 R14, R63, R5, RZ ;  /* 0x000000053f0e7227 */ /* 0x002fe200078e00ff */
[----:B------:R-:W-:-:S03]  /*5cb0*/  ISETP.NE.AND P1, PT, R4, 0x1, PT ;  /* 0x000000010400780c */ /* 0x000fc60003f25270 */
[----:B------:R-:W-:-:S03]  /*5cc0*/  IMAD.HI.U32 R5, R69, R5, RZ ;  /* 0x0000000545057227 */ /* 0x000fc600078e00ff */
[----:B------:R-:W1:Y:S01]  /*5cd0*/  LDC.64 R2, c[0x0][0xb28] ;  /* 0x0002ca00ff027b82 */ /* 0x000e620000000a00 */
[----:B--2---:R-:W-:-:S04]  /*5ce0*/  IMAD.HI.U32 R15, R64, R6, RZ ;  /* 0x00000006400f7227 */ /* 0x004fc800078e00ff */
[----:B------:R-:W-:Y:S01]  /*5cf0*/  IMAD.HI.U32 R16, R70, R6, RZ ;  /* 0x0000000646107227 */ /* 0x000fe200078e00ff */
[-C--:B------:R-:W-:Y:S02]  /*5d00*/  SHF.R.U32.HI R15, RZ, R7.reuse, R15 ;  /* 0x00000007ff0f7219 */ /* 0x080fe4000001160f */
[-C--:B---3--:R-:W-:Y:S02]  /*5d10*/  SHF.R.U32.HI R14, RZ, R0.reuse, R14 ;  /* 0x00000000ff0e7219 */ /* 0x088fe4000001160e */
[----:B------:R-:W-:Y:S02]  /*5d20*/  SHF.R.U32.HI R5, RZ, R0, R5 ;  /* 0x00000000ff057219 */ /* 0x000fe40000011605 */
[----:B------:R-:W-:Y:S02]  /*5d30*/  SEL R14, R63, R14, !P1 ;  /* 0x0000000e3f0e7207 */ /* 0x000fe40004800000 */
[----:B------:R-:W-:Y:S02]  /*5d40*/  SHF.R.U32.HI R16, RZ, R7, R16 ;  /* 0x00000007ff107219 */ /* 0x000fe40000011610 */
[----:B----4-:R-:W-:-:S02]  /*5d50*/  ISETP.NE.AND P2, PT, R12, 0x1, PT ;  /* 0x000000010c00780c */ /* 0x010fc40003f45270 */
[----:B------:R-:W-:Y:S02]  /*5d60*/  SEL R5, R69, R5, !P1 ;  /* 0x0000000545057207 */ /* 0x000fe40004800000 */
[----:B------:R-:W-:Y:S02]  /*5d70*/  SEL R15, R64, R15, !P2 ;  /* 0x0000000f400f7207 */ /* 0x000fe40005000000 */
[----:B------:R-:W-:Y:S01]  /*5d80*/  SEL R16, R70, R16, !P2 ;  /* 0x0000001046107207 */ /* 0x000fe20005000000 */
[----:B-1----:R-:W-:-:S04]  /*5d90*/  IMAD.HI.U32 R13, R14, R2, RZ ;  /* 0x000000020e0d7227 */ /* 0x002fc800078e00ff */
        /* <DEDUP_REMOVED lines=25> */
.L_x_112:
[----:B------:R-:W1:Y:S02]  /*5f30*/  LDCU UR4, c[0x0][0xb30] ;  /* 0x00016600ff0477ac */ /* 0x000e640008000800 */
[----:B-1----:R-:W-:-:S09]  /*5f40*/  UISETP.NE.AND UP0, UPT, UR4, 0x1, UPT ;  /* 0x000000010400788c */ /* 0x002fd2000bf05270 */
        /* <DEDUP_REMOVED lines=17> */
.L_x_113:
[----:B------:R-:W-:Y:S01]  /*6060*/  ULOP3.LUT UP0, URZ, UR40, 0x90, URZ, 0xc0, !UPT ;  /* 0x0000009028ff7892 */ /* 0x000fe2000f80c0ff */
[----:B------:R-:W-:Y:S02]  /*6070*/  IADD3 R62, PT, PT, R62, 0x1, RZ ;  /* 0x000000013e3e7810 */ /* 0x000fe40007ffe0ff */
[----:B------:R-:W-:-:S06]  /*6080*/  @P3 SHF.R.U32.HI R71, RZ, 0x10, R9 ;  /* 0x00000010ff473819 */ /* 0x000fcc0000011609 */
[----:B------:R-:W-:Y:S05]  /*6090*/  BRA.U !UP0, `(.L_x_114) ;  /* 0x00000001087c7547 */ /* 0x000fea000b800000 */
[----:B------:R-:W-:Y:S01]  /*60a0*/  MOV R2, 0x0 ;  /* 0x0000000000027802 */ /* 0x000fe20000000f00 */
[----:B------:R-:W1:Y:S01]  /*60b0*/  LDCU.64 UR8, c[0x4][0x80] ;  /* 0x01001000ff0877ac */ /* 0x000e620008000a00 */
[----:B------:R-:W-:Y:S02]  /*60c0*/  HFMA2 R12, -RZ, RZ, 0, 5.9604644775390625e-08 ;  /* 0x00000001ff0c7431 */ /* 0x000fe400000001ff */
[----:B------:R-:W-:Y:S01]  /*60d0*/  IMAD.MOV.U32 R8, RZ, RZ, 0x70 ;  /* 0x00000070ff087424 */ /* 0x000fe200078e00ff */
[----:B------:R2:W3:Y:S01]  /*60e0*/  LDC.64 R14, c[0x4][R2] ;  /* 0x01000000020e7b82 */ /* 0x0004e20000000a00 */
[----:B------:R-:W4:Y:S01]  /*60f0*/  LDCU.64 UR6, c[0x4][0x88] ;  /* 0x01001100ff0677ac */ /* 0x000f220008000a00 */
[----:B------:R-:W-:Y:S01]  /*6100*/  IMAD.MOV.U32 R13, RZ, RZ, RZ ;  /* 0x000000ffff0d7224 */ /* 0x000fe200078e00ff */
[----:B------:R-:W2:Y:S01]  /*6110*/  LDCU.64 UR4, c[0x4][0x8] ;  /* 0x01000100ff0477ac */ /* 0x000ea20008000a00 */
[----:B-1----:R-:W-:Y:S01]  /*6120*/  IMAD.U32 R4, RZ, RZ, UR8 ;  /* 0x00000008ff047e24 */ /* 0x002fe2000f8e00ff */
[----:B------:R-:W-:Y:S01]  /*6130*/  MOV R5, UR9 ;  /* 0x0000000900057c02 */ /* 0x000fe20008000f00 */
[----:B----4-:R-:W-:Y:S01]  /*6140*/  IMAD.U32 R6, RZ, RZ, UR6 ;  /* 0x00000006ff067e24 */ /* 0x010fe2000f8e00ff */
[----:B------:R-:W-:Y:S01]  /*6150*/  MOV R7, UR7 ;  /* 0x0000000700077c02 */ /* 0x000fe20008000f00 */
[----:B--2---:R-:W-:Y:S01]  /*6160*/  IMAD.U32 R10, RZ, RZ, UR4 ;  /* 0x00000004ff0a7e24 */ /* 0x004fe2000f8e00ff */
[----:B------:R-:W-:-:S02]  /*6170*/  MOV R11, UR5 ;  /* 0x00000005000b7c02 */ /* 0x000fc40008000f00 */
[----:B------:R-:W-:-:S07]  /*6180*/  LEPC R20, `(.L_x_115) ;  /* 0x000000001014794e */ /* 0x000fce0000000000 */
[----:B---3-5:R-:W-:Y:S05]  /*6190*/  CALL.ABS.NOINC R14 ;  /* 0x000000000e007343 */ /* 0x028fea0003c00000 */
.L_x_115:
[----:B------:R-:W1:Y:S01]  /*61a0*/  LDC.64 R2, c[0x4][R2] ;  /* 0x0100000002027b82 */ /* 0x000e620000000a00 */
[----:B------:R-:W2:Y:S01]  /*61b0*/  LDCU.64 UR8, c[0x4][0x80] ;  /* 0x01001000ff0877ac */ /* 0x000ea20008000a00 */
[----:B------:R-:W-:Y:S02]  /*61c0*/  HFMA2 R12, -RZ, RZ, 0, 5.9604644775390625e-08 ;  /* 0x00000001ff0c7431 */ /* 0x000fe400000001ff */
[----:B------:R-:W-:Y:S01]  /*61d0*/  IMAD.MOV.U32 R8, RZ, RZ, 0x70 ;  /* 0x00000070ff087424 */ /* 0x000fe200078e00ff */
[----:B------:R-:W3:Y:S01]  /*61e0*/  LDCU.64 UR6, c[0x4][0x88] ;  /* 0x01001100ff0677ac */ /* 0x000ee20008000a00 */
[----:B------:R-:W-:Y:S01]  /*61f0*/  IMAD.MOV.U32 R13, RZ, RZ, RZ ;  /* 0x000000ffff0d7224 */ /* 0x000fe200078e00ff */
[----:B------:R-:W4:Y:S01]  /*6200*/  LDCU.64 UR4, c[0x4][0x8] ;  /* 0x01000100ff0477ac */ /* 0x000f220008000a00 */
[----:B--2---:R-:W-:Y:S02]  /*6210*/  MOV R4, UR8 ;  /* 0x0000000800047c02 */ /* 0x004fe40008000f00 */
[----:B------:R-:W-:Y:S01]  /*6220*/  MOV R5, UR9 ;  /* 0x0000000900057c02 */ /* 0x000fe20008000f00 */
[----:B---3--:R-:W-:Y:S01]  /*6230*/  IMAD.U32 R6, RZ, RZ, UR6 ;  /* 0x00000006ff067e24 */ /* 0x008fe2000f8e00ff */
[----:B------:R-:W-:Y:S01]  /*6240*/  MOV R7, UR7 ;  /* 0x0000000700077c02 */ /* 0x000fe20008000f00 */
[----:B----4-:R-:W-:Y:S01]  /*6250*/  IMAD.U32 R10, RZ, RZ, UR4 ;  /* 0x00000004ff0a7e24 */ /* 0x010fe2000f8e00ff */
[----:B------:R-:W-:-:S02]  /*6260*/  MOV R11, UR5 ;  /* 0x00000005000b7c02 */ /* 0x000fc40008000f00 */
[----:B------:R-:W-:-:S07]  /*6270*/  LEPC R20, `(.L_x_114) ;  /* 0x000000001014794e */ /* 0x000fce0000000000 */
[----:B-1----:R-:W-:Y:S05]  /*6280*/  CALL.ABS.NOINC R2 ;  /* 0x0000000002007343 */ /* 0x002fea0003c00000 */
.L_x_114:
[----:B------:R-:W1:Y:S01]  /*6290*/  LDC.64 R2, c[0x0][0x890] ;  /* 0x00022400ff027b82 */ /* 0x000e620000000a00 */
[----:B------:R-:W-:-:S06]  /*62a0*/  ULOP3.LUT UR4, UR44, 0x1, URZ, 0x3c, !UPT ;  /* 0x000000012c047892 */ /* 0x000fcc000f8e3cff */
[----:B------:R-:W-:Y:S01]  /*62b0*/  IMAD.U32 R68, RZ, RZ, UR4 ;  /* 0x00000004ff447e24 */ /* 0x000fe2000f8e00ff */
[----:B-1----:R-:W-:-:S04]  /*62c0*/  ISETP.NE.U32.AND P3, PT, R2, RZ, PT ;  /* 0x000000ff0200720c */ /* 0x002fc80003f65070 */
[----:B------:R-:W-:-:S13]  /*62d0*/  ISETP.NE.AND.EX P3, PT, R3, RZ, PT, P3 ;  /* 0x000000ff0300720c */ /* 0x000fda0003f65330 */
[----:B------:R-:W-:Y:S05]  /*62e0*/  @!P3 BRA `(.L_x_116) ;  /* 0x000000000034b947 */ /* 0x000fea0003800000 */
[----:B------:R-:W1:Y:S02]  /*62f0*/  LDCU.64 UR4, c[0x0][0x888] ;  /* 0x00011100ff0477ac */ /* 0x000e640008000a00 */
[----:B-1----:R-:W-:-:S04]  /*6300*/  UISETP.NE.U32.AND UP0, UPT, UR4, URZ, UPT ;  /* 0x000000ff0400728c */ /* 0x002fc8000bf05070 */
[----:B------:R-:W-:-:S09]  /*6310*/  UISETP.NE.AND.EX UP0, UPT, UR5, URZ, UPT, UP0 ;  /* 0x000000ff0500728c */ /* 0x000fd2000bf05300 */
[----:B------:R-:W-:Y:S05]  /*6320*/  BRA.U !UP0, `(.L_x_117) ;  /* 0x0000000108187547 */ /* 0x000fea000b800000 */
[----:B------:R-:W1:Y:S01]  /*6330*/  LDC.64 R4, c[0x0][0x888] ;  /* 0x00022200ff047b82 */ /* 0x000e620000000a00 */
[----:B------:R-:W-:-:S04]  /*6340*/  IMAD R0, R2, UR36, RZ ;  /* 0x0000002402007c24 */ /* 0x000fc8000f8e02ff */
[----:B-1----:R-:W-:-:S05]  /*6350*/  IMAD.WIDE R4, R0, 0x4, R4 ;  /* 0x0000000400047825 */ /* 0x002fca00078e0204 */
[----:B-----5:R1:W5:Y:S01]  /*6360*/  LDG.E R36, desc[UR38][R4.64] ;  /* 0x0000002604247981 */ /* 0x020362000c1e1900 */
[----:B------:R-:W-:Y:S01]  /*6370*/  MOV R57, 0x1 ;  /* 0x0000000100397802 */ /* 0x000fe20000000f00 */
[----:B------:R-:W-:Y:S06]  /*6380*/  BRA `(.L_x_116) ;  /* 0x00000000000c7947 */ /* 0x000fec0003800000 */
.L_x_117:
[----:B------:R-:W1:Y:S01]  /*6390*/  LDCU UR4, c[0x0][0x880] ;  /* 0x00011000ff0477ac */ /* 0x000e620008000800 */
[----:B------:R-:W-:Y:S01]  /*63a0*/  HFMA2 R57, -RZ, RZ, 0, 5.9604644775390625e-08 ;  /* 0x00000001ff397431 */ /* 0x000fe200000001ff */
[----:B-1---5:R-:W-:Y:S02]  /*63b0*/  MOV R36, UR4 ;  /* 0x0000000400247c02 */ /* 0x022fe40008000f00 */
.L_x_116:
[----:B-1----:R-:W1:Y:S02]  /*63c0*/  LDC.64 R4, c[0x0][0x8b0] ;  /* 0x00022c00ff047b82 */ /* 0x002e640000000a00 */
        /* <DEDUP_REMOVED lines=11> */
[----:B------:R-:W-:Y:S05]  /*6480*/  BRA `(.L_x_118) ;  /* 0x0000000000087947 */ /* 0x000fea0003800000 */
.L_x_119:
[----:B------:R-:W1:Y:S02]  /*6490*/  LDCU UR4, c[0x0][0x8a0] ;  /* 0x00011400ff0477ac */ /* 0x000e640008000800 */
[----:B-1---5:R-:W-:Y:S02]  /*64a0*/  MOV R28, UR4 ;  /* 0x00000004001c7c02 */ /* 0x022fe40008000f00 */
.L_x_118:
[----:B------:R-:W-:Y:S01]  /*64b0*/  UISETP.NE.AND UP0, UPT, UR45, URZ, UPT ;  /* 0x000000ff2d00728c */ /* 0x000fe2000bf05270 */
[----:B------:R-:W-:-:S04]  /*64c0*/  PLOP3.LUT P0, PT, PT, PT, PT, 0x8, 0x80 ;  /* 0x000000000080781c */ /* 0x000fc80003f0e170 */
[----:B------:R-:W-:-:S04]  /*64d0*/  P2R R81, PR, RZ, 0x1 ;  /* 0x00000001ff517803 */ /* 0x000fc80000000000 */
[----:B------:R-:W-:Y:S05]  /*64e0*/  BRA.U !UP0, `(.L_x_120) ;  /* 0x00000001083c7547 */ /* 0x000fea000b800000 */
[----:B------:R-:W-:-:S04]  /*64f0*/  ISETP.NE.U32.AND P0, PT, R2, RZ, PT ;  /* 0x000000ff0200720c */ /* 0x000fc80003f05070 */
[----:B------:R-:W-:-:S13]  /*6500*/  ISETP.NE.AND.EX P0, PT, R3, RZ, PT, P0 ;  /* 0x000000ff0300720c */ /* 0x000fda0003f05300 */
[----:B-----5:R-:W-:-:S04]  /*6510*/  @!P0 FSETP.EQ.AND P1, PT, R36, RZ, PT ;  /* 0x000000ff2400820b */ /* 0x020fc80003f22000 */
[----:B------:R-:W-:Y:S01]  /*6520*/  P2R R81, PR, RZ, 0x2 ;  /* 0x00000002ff517803 */ /* 0x000fe20000000000 */
[----:B------:R-:W-:Y:S08]  /*6530*/  @!P0 BRA `(.L_x_120) ;  /* 0x0000000000288947 */ /* 0x000ff00003800000 */
[----:B------:R-:W2:Y:S01]  /*6540*/  LDCU.64 UR4, c[0x0][0x888] ;  /* 0x00011100ff0477ac */ /* 0x000ea20008000a00 */
[----:B------:R-:W-:Y:S02]  /*6550*/  LOP3.LUT P1, RZ, R57, 0xff, RZ, 0xc0, !PT ;  /* 0x000000ff39ff7812 */ /* 0x000fe4000782c0ff */
[----:B------:R-:W-:-:S04]  /*6560*/  FSETP.NEU.AND P0, PT, R36, RZ, PT ;  /* 0x000000ff2400720b */ /* 0x000fc80003f0d000 */
[----:B------:R-:W-:Y:S02]  /*6570*/  SEL R0, RZ, 0xffffffff, P0 ;  /* 0xffffffffff007807 */ /* 0x000fe40000000000 */
[----:B--2---:R-:W-:-:S04]  /*6580*/  ISETP.NE.U32.AND P2, PT, RZ, UR4, PT ;  /* 0x00000004ff007c0c */ /* 0x004fc8000bf45070 */
[----:B------:R-:W-:-:S04]  /*6590*/  ISETP.NE.AND.EX P2, PT, RZ, UR5, PT, P2 ;  /* 0x00000005ff007c0c */ /* 0x000fc8000bf45320 */
[----:B------:R-:W-:-:S04]  /*65a0*/  @!P1 SEL R0, RZ, 0xffffffff, P2 ;  /* 0xffffffffff009807 */ /* 0x000fc80001000000 */
[----:B------:R-:W-:-:S04]  /*65b0*/  LOP3.LUT R0, R0, 0x1, RZ, 0xc0, !PT ;  /* 0x0000000100007812 */ /* 0x000fc800078ec0ff */
[----:B------:R-:W-:-:S04]  /*65c0*/  ISETP.EQ.U32.AND P0, PT, R0, 0x1, PT ;  /* 0x000000010000780c */ /* 0x000fc80003f02070 */
[----:B------:R-:W-:-:S09]  /*65d0*/  P2R R81, PR, RZ, 0x1 ;  /* 0x00000001ff517803 */ /* 0x000fd20000000000 */
.L_x_120:
[----:B------:R-:W-:Y:S01]  /*65e0*/  ISETP.NE.AND P4, PT, R81, RZ, PT ;  /* 0x000000ff5100720c */ /* 0x000fe20003f85270 */
[----:B------:R-:W-:Y:S01]  /*65f0*/  IMAD.SHL.U32 R61, R24, 0x40, RZ ;  /* 0x00000040183d7824 */ /* 0x000fe200078e00ff */
[----:B------:R-:W-:Y:S01]  /*6600*/  LEA R3, R26, UR41, 0x3 ;  /* 0x000000291a037c11 */ /* 0x000fe2000f8e18ff */
[----:B------:R-:W-:Y:S01]  /*6610*/  IMAD.MOV.U32 R67, RZ, RZ, 0x1 ;  /* 0x00000001ff437424 */ /* 0x000fe200078e00ff */
[----:B------:R-:W-:Y:S01]  /*6620*/  SHF.L.U32 R0, R74, 0x1f, RZ ;  /* 0x0000001f4a007819 */ /* 0x000fe200000006ff */
[----:B------:R-:W-:Y:S01]  /*6630*/  IMAD.SHL.U32 R59, R23, 0x80, RZ ;  /* 0x00000080173b7824 */ /* 0x000fe200078e00ff */
[----:B------:R-:W-:Y:S01]  /*6640*/  CS2R R54, SRZ ;  /* 0x0000000000367805 */ /* 0x000fe2000001ff00 */
[----:B------:R-:W-:Y:S01]  /*6650*/  IMAD R24, R26, 0x40, R27 ;  /* 0x000000401a187824 */ /* 0x000fe200078e021b */
[----:B------:R-:W-:Y:S01]  /*6660*/  CS2R R52, SRZ ;  /* 0x0000000000347805 */ /* 0x000fe2000001ff00 */
[----:B------:R-:W-:Y:S01]  /*6670*/  IMAD.MOV.U32 R25, RZ, RZ, RZ ;  /* 0x000000ffff197224 */ /* 0x000fe200078e00ff */
[----:B------:R-:W-:Y:S01]  /*6680*/  CS2R R50, SRZ ;  /* 0x0000000000327805 */ /* 0x000fe2000001ff00 */
[----:B------:R-:W-:Y:S01]  /*6690*/  IMAD.U32 R66, RZ, RZ, UR42 ;  /* 0x0000002aff427e24 */ /* 0x000fe2000f8e00ff */
[----:B------:R-:W-:Y:S01]  /*66a0*/  CS2R R48, SRZ ;  /* 0x0000000000307805 */ /* 0x000fe2000001ff00 */
[----:B------:R-:W-:Y:S01]  /*66b0*/  VOTEU.ALL UP0, P4 ;  /* 0x0000000000ff7886 */ /* 0x000fe20002000000 */
[----:B------:R-:W-:Y:S01]  /*66c0*/  @!P4 SHF.L.U32 R2, R68, 0x1f, RZ ;  /* 0x0000001f4402c819 */ /* 0x000fe200000006ff */
[----:B------:R-:W-:-:S03]  /*66d0*/  IMAD.U32 R65, RZ, RZ, UR43 ;  /* 0x0000002bff417e24 */ /* 0x000fc6000f8e00ff */
[----:B------:R-:W-:-:S09]  /*66e0*/  @!UP0 ULEA UR4, UR43, UR41, 0x3 ;  /* 0x000000292b048291 */ /* 0x000fd2000f8e18ff */
[----:B------:R2:W3:Y:S02]  /*66f0*/  @!P4 SYNCS.PHASECHK.TRANS64.TRYWAIT P1, [UR4+0xd0], R2 ;  /* 0x0000d002ff00c5a7 */ /* 0x0004e40008021104 */
[----:B------:R-:W4:Y:S01]  /*6700*/  LDCU.64 UR4, c[0x0][0x888] ;  /* 0x00011100ff0477ac */ /* 0x000f220008000a00 */
[----:B------:R1:W3:Y:S01]  /*6710*/  SYNCS.PHASECHK.TRANS64.TRYWAIT P0, [R3+URZ+0x140], R0 ;  /* 0x00014000030075a7 */ /* 0x0002e200080011ff */
[----:B----4-:R-:W-:-:S04]  /*6720*/  ISETP.NE.U32.AND P2, PT, RZ, UR4, PT ;  /* 0x00000004ff007c0c */ /* 0x010fc8000bf45070 */
[----:B------:R-:W-:-:S04]  /*6730*/  ISETP.NE.AND.EX P2, PT, RZ, UR5, PT, P2 ;  /* 0x00000005ff007c0c */ /* 0x000fc8000bf45320 */
[----:B--2---:R-:W-:Y:S02]  /*6740*/  SEL R2, RZ, 0xffffffff, P2 ;  /* 0xffffffffff027807 */ /* 0x004fe40001000000 */
[----:B-----5:R-:W-:-:S04]  /*6750*/  FSETP.NEU.AND P2, PT, R36, RZ, PT ;  /* 0x000000ff2400720b */ /* 0x020fc80003f4d000 */
[----:B-1----:R-:W-:Y:S02]  /*6760*/  SEL R0, RZ, 0xffffffff, P2 ;  /* 0xffffffffff007807 */ /* 0x002fe40001000000 */
[----:B------:R-:W-:-:S04]  /*6770*/  LOP3.LUT P2, R58, R57, 0xff, RZ, 0xc0, !PT ;  /* 0x000000ff393a7812 */ /* 0x000fc8000784c0ff */
[----:B------:R-:W-:-:S04]  /*6780*/  @P3 SEL R0, R2, R0, !P2 ;  /* 0x0000000002003207 */ /* 0x000fc80005000000 */
[----:B------:R-:W-:-:S04]  /*6790*/  LOP3.LUT R0, R0, 0x1, RZ, 0xc0, !PT ;  /* 0x0000000100007812 */ /* 0x000fc800078ec0ff */
[----:B------:R-:W-:-:S04]  /*67a0*/  ISETP.NE.U32.AND P2, PT, R0, 0x1, PT ;  /* 0x000000010000780c */ /* 0x000fc80003f45070 */
[----:B------:R-:W-:Y:S02]  /*67b0*/  P2R R79, PR, RZ, 0x4 ;  /* 0x00000004ff4f7803 */ /* 0x000fe40000000000 */
[----:B---3--:R-:W-:Y:S02]  /*67c0*/  @!P4 SEL R67, RZ, 0x1, !P1 ;  /* 0x00000001ff43c807 */ /* 0x008fe40004800000 */
[----:B------:R-:W-:-:S07]  /*67d0*/  SEL R60, RZ, 0x1, !P0 ;  /* 0x00000001ff3c7807 */ /* 0x000fce0004000000 */
.L_x_186:
[----:B------:R-:W-:Y:S01]  /*67e0*/  ISETP.NE.AND P0, PT, R81, RZ, PT ;  /* 0x000000ff5100720c */ /* 0x000fe20003f05270 */
[----:B------:R-:W-:Y:S05]  /*67f0*/  YIELD ;  /* 0x0000000000007946 */ /* 0x000fea0003800000 */
[----:B------:R-:W-:Y:S07]  /*6800*/  BSSY B1, `(.L_x_121) ;  /* 0x000001c000017945 */ /* 0x000fee0003800000 */
[----:B------:R-:W-:Y:S05]  /*6810*/  @P0 BRA `(.L_x_122) ;  /* 0x0000000000680947 */ /* 0x000fea0003800000 */
[----:B------:R-:W-:Y:S01]  /*6820*/  ISETP.NE.AND P2, PT, R79, RZ, PT ;  /* 0x000000ff4f00720c */ /* 0x000fe20003f45270 */
[----:B------:R-:W-:Y:S01]  /*6830*/  BSSY B0, `(.L_x_123) ;  /* 0x000000f000007945 */ /* 0x000fe20003800000 */
[----:B------:R-:W-:Y:S02]  /*6840*/  LOP3.LUT P1, RZ, R76, 0x40, RZ, 0xc0, !PT ;  /* 0x000000404cff7812 */ /* 0x000fe4000782c0ff */
[----:B------:R-:W-:Y:S09]  /*6850*/  PLOP3.LUT P0, PT, PT, PT, PT, 0x8, 0x80 ;  /* 0x000000000080781c */ /* 0x000ff20003f0e170 */
[----:B------:R-:W-:Y:S01]  /*6860*/  @P2 IMAD R4, R65, 0x800, R75 ;  /* 0x0000080041042824 */ /* 0x000fe200078e024b */
[----:B------:R-:W-:Y:S02]  /*6870*/  @P2 PLOP3.LUT P0, PT, P1, PT, PT, 0x80, 0x8 ;  /* 0x000000000008281c */ /* 0x000fe40000f0f070 */
[----:B------:R-:W-:Y:S02]  /*6880*/  ISETP.NE.AND P1, PT, R67, RZ, PT ;  /* 0x000000ff4300720c */ /* 0x000fe40003f25270 */
[----:B------:R-:W-:Y:S05]  /*6890*/  @P2 LEA R4, R4, UR41, 0x1 ;  /* 0x0000002904042c11 */ /* 0x000fea000f8e08ff */
[C---:B------:R-:W-:Y:S02]  /*68a0*/  @P2 VIADD R0, R4.reuse, 0x200 ;  /* 0x0000020004002836 */ /* 0x040fe40000000000 */
[----:B------:R-:W-:Y:S02]  /*68b0*/  @P2 VIADD R2, R4, 0x210 ;  /* 0x0000021004022836 */ /* 0x000fe40000000000 */
[----:B------:R-:W-:Y:S02]  /*68c0*/  @P0 VIADD R2, R0, 0xfffffff0 ;  /* 0xfffffff000020836 */ /* 0x000fe40000000000 */
[----:B------:R-:W-:Y:S05]  /*68d0*/  @P1 BRA `(.L_x_124) ;  /* 0x0000000000101947 */ /* 0x000fea0003800000 */
[----:B------:R-:W-:Y:S02]  /*68e0*/  LEA R3, R65, UR41, 0x3 ;  /* 0x0000002941037c11 */ /* 0x000fe4000f8e18ff */
[----:B------:R-:W-:Y:S04]  /*68f0*/  SHF.L.U32 R0, R68, 0x1f, RZ ;  /* 0x0000001f44007819 */ /* 0x000fe800000006ff */
[----:B------:R-:W1:Y:S02]  /*6900*/  SYNCS.PHASECHK.TRANS64.TRYWAIT P0, [R3+URZ+0xd0], R0 ;  /* 0x0000d000030075a7 */ /* 0x000e6400080011ff */
[----:B-1----:R-:W-:Y:S05]  /*6910*/  @!P0 BRA `(.L_x_125) ;  /* 0x00000034003c8947 */ /* 0x002fea0003800000 */
.L_x_124:
[----:B------:R-:W-:Y:S05]  /*6920*/  BSYNC B0 ;  /* 0x0000000000007941 */ /* 0x000fea0003800000 */
.L_x_123:
[----:B------:R-:W-:Y:S01]  /*6930*/  ISETP.NE.AND P0, PT, R79, RZ, PT ;  /* 0x000000ff4f00720c */ /* 0x000fe20003f05270 */
[----:B------:R-:W-:Y:S11]  /*6940*/  VIADD R65, R65, 0x1 ;  /* 0x0000000141417836 */ /* 0x000ff60000000000 */
[----:B------:R-:W-:Y:S01]  /*6950*/  @!UPT UIADD3 URZ, UPT, UPT, URZ, URZ, URZ ;  /* 0x000000fffffff290 */ /* 0x000fe2000fffe0ff */
[----:B------:R2:W3:Y:S04]  /*6960*/  @P0 LDS.128 R48, [R4+0x200] ;  /* 0x0002000004300984 */ /* 0x0004e80000000c00 */
[----:B------:R2:W4:Y:S01]  /*6970*/  @P0 LDS.128 R52, [R2] ;  /* 0x0000000002340984 */ /* 0x0005220000000c00 */
[C---:B------:R-:W-:Y:S04]  /*6980*/  ISETP.NE.AND P0, PT, R65.reuse, 0x4, PT ;  /* 0x000000044100780c */ /* 0x040fe80003f05270 */
[----:B-1----:R-:W-:Y:S02]  /*6990*/  SEL R0, RZ, 0x1, P0 ;  /* 0x00000001ff007807 */ /* 0x002fe40000000000 */
[----:B------:R-:W-:Y:S02]  /*69a0*/  SEL R65, R65, RZ, P0 ;  /* 0x000000ff41417207 */ /* 0x000fe40000000000 */
[----:B------:R-:W-:Y:S02]  /*69b0*/  LOP3.LUT R68, R68, R0, RZ, 0x3c, !PT ;  /* 0x0000000044447212 */ /* 0x000fe400078e3cff */
.L_x_122:
[----:B------:R-:W-:Y:S05]  /*69c0*/  BSYNC B1 ;  /* 0x0000000000017941 */ /* 0x000fea0003800000 */
.L_x_121:
[C---:B------:R-:W-:Y:S01]  /*69d0*/  LOP3.LUT P1, RZ, R25.reuse, R60, RZ, 0xfc, !PT ;  /* 0x0000003c19ff7212 */ /* 0x040fe2000782fcff */
[----:B------:R-:W-:Y:S01]  /*69e0*/  IMAD.SHL.U32 R23, R25, 0x10, RZ ;  /* 0x0000001019177824 */ /* 0x000fe200078e00ff */
[----:B------:R-:W-:Y:S01]  /*69f0*/  LEA R82, R26, UR41, 0x3 ;  /* 0x000000291a527c11 */ /* 0x000fe2000f8e18ff */
[----:B------:R-:W-:Y:S02]  /*6a00*/  BSSY B0, `(.L_x_126) ;  /* 0x0000009000007945 */ /* 0x000fe40003800000 */
[----:B--2---:R-:W-:Y:S05]  /*6a10*/  IMAD.IADD R2, R24, 0x1, R23 ;  /* 0x0000000118027824 */ /* 0x004fea00078e0217 */
[----:B------:R-:W-:Y:S04]  /*6a20*/  SHF.R.U32.HI R0, RZ, 0x15, R2 ;  /* 0x00000015ff007819 */ /* 0x000fe80000011602 */
[----:B------:R-:W-:Y:S01]  /*6a30*/  LOP3.LUT P0, RZ, R0, 0x3, R78, 0x48, !PT ;  /* 0x0000000300ff7812 */ /* 0x000fe2000780484e */
[----:B------:R-:W-:Y:S01]  /*6a40*/  @!UPT UIADD3 URZ, UPT, UPT, URZ, URZ, URZ ;  /* 0x000000fffffff290 */ /* 0x000fe2000fffe0ff */
[----:B------:R-:W-:Y:S11]  /*6a50*/  @P1 BRA `(.L_x_127) ;  /* 0x00000000000c1947 */ /* 0x000ff60003800000 */
[----:B------:R-:W-:Y:S04]  /*6a60*/  SHF.L.U32 R0, R74, 0x1f, RZ ;  /* 0x0000001f4a007819 */ /* 0x000fe800000006ff */
[----:B------:R-:W1:Y:S02]  /*6a70*/  SYNCS.PHASECHK.TRANS64.TRYWAIT P1, [R82+URZ+0x140], R0 ;  /* 0x00014000520075a7 */ /* 0x000e6400080211ff */
[----:B-1----:R-:W-:Y:S05]  /*6a80*/  @!P1 BRA `(.L_x_128) ;  /* 0x0000003000f49947 */ /* 0x002fea0003800000 */
.L_x_127:
[----:B------:R-:W-:Y:S05]  /*6a90*/  BSYNC B0 ;  /* 0x0000000000007941 */ /* 0x000fea0003800000 */
.L_x_126:
[----:B------:R-:W-:Y:S05]  /*6aa0*/  @!P0 BRA `(.L_x_129) ;  /* 0x0000000000408947 */ /* 0x000fea0003800000 */
[----:B------:R-:W2:Y:S01]  /*6ab0*/  LDCU.64 UR8, c[0x4][0x70] ;  /* 0x01000e00ff0877ac */ /* 0x000ea20008000a00 */
[----:B------:R-:W-:Y:S01]  /*6ac0*/  MOV R15, 0x0 ;  /* 0x00000000000f7802 */ /* 0x000fe20000000f00 */
[----:B------:R-:W-:Y:S02]  /*6ad0*/  HFMA2 R12, -RZ, RZ, 0, 5.9604644775390625e-08 ;  /* 0x00000001ff0c7431 */ /* 0x000fe400000001ff */
[----:B------:R-:W-:Y:S02]  /*6ae0*/  IMAD.MOV.U32 R8, RZ, RZ, 0x192 ;  /* 0x00000192ff087424 */ /* 0x000fe400078e00ff */
[----:B------:R-:W-:Y:S01]  /*6af0*/  IMAD.MOV.U32 R13, RZ, RZ, RZ ;  /* 0x000000ffff0d7224 */ /* 0x000fe200078e00ff */
[----:B------:R-:W5:Y:S01]  /*6b00*/  LDCU.64 UR6, c[0x4][0x78] ;  /* 0x01000f00ff0677ac */ /* 0x000f620008000a00 */
[----:B------:R-:W1:Y:S01]  /*6b10*/  LDC.64 R14, c[0x4][R15] ;  /* 0x010000000f0e7b82 */ /* 0x000e620000000a00 */
[----:B------:R-:W3:Y:S01]  /*6b20*/  LDCU.64 UR4, c[0x4][0x10] ;  /* 0x01000200ff0477ac */ /* 0x000ee20008000a00 */
[----:B--2---:R-:W-:Y:S01]  /*6b30*/  MOV R5, UR9 ;  /* 0x0000000900057c02 */ /* 0x004fe20008000f00 */
[----:B------:R-:W-:Y:S01]  /*6b40*/  IMAD.U32 R4, RZ, RZ, UR8 ;  /* 0x00000008ff047e24 */ /* 0x000fe2000f8e00ff */
[----:B-----5:R-:W-:Y:S01]  /*6b50*/  MOV R7, UR7 ;  /* 0x0000000700077c02 */ /* 0x020fe20008000f00 */
[----:B------:R-:W-:Y:S01]  /*6b60*/  IMAD.U32 R6, RZ, RZ, UR6 ;  /* 0x00000006ff067e24 */ /* 0x000fe2000f8e00ff */
[----:B---3--:R-:W-:Y:S01]  /*6b70*/  MOV R11, UR5 ;  /* 0x00000005000b7c02 */ /* 0x008fe20008000f00 */
[----:B------:R-:W-:Y:S02]  /*6b80*/  IMAD.U32 R10, RZ, RZ, UR4 ;  /* 0x00000004ff0a7e24 */ /* 0x000fe4000f8e00ff */
[----:B------:R-:W-:Y:S07]  /*6b90*/  LEPC R20, `(.L_x_129) ;  /* 0x000000001014794e */ /* 0x000fee0000000000 */
[----:B-1--4-:R-:W-:Y:S05]  /*6ba0*/  CALL.ABS.NOINC R14 ;  /* 0x000000000e007343 */ /* 0x012fea0003c00000 */
.L_x_129:
[----:B------:R-:W-:Y:S05]  /*6bb0*/  WARPSYNC.ALL ;  /* 0x0000000000007948 */ /* 0x000fea0003800000 */
[----:B------:R-:W-:Y:S01]  /*6bc0*/  R2UR UR4, R2 ;  /* 0x00000000020472ca */ /* 0x000fe200000e0000 */
[--C-:B---3--:R-:W-:Y:S01]  /*6bd0*/  HADD2.F32 R20, -RZ, R48.reuse.H0_H0 ;  /* 0x20000030ff147230 */ /* 0x108fe20000004100 */
[----:B------:R-:W-:Y:S01]  /*6be0*/  MOV R37, 0x3bbb989d ;  /* 0x3bbb989d00257802 */ /* 0x000fe20000000f00 */
[----:B------:R-:W-:Y:S01]  /*6bf0*/  HADD2.F32 R21, -RZ, R48.H1_H1 ;  /* 0x30000030ff157230 */ /* 0x000fe20000004100 */
[----:B------:R-:W-:Y:S01]  /*6c00*/  ISETP.NE.AND P1, PT, R25, 0x3, PT ;  /* 0x000000031900780c */ /* 0x000fe20003f25270 */
[----:B------:R-:W-:Y:S08]  /*6c10*/  BSSY.RECONVERGENT B1, `(.L_x_130) ;  /* 0x00000c7000017945 */ /* 0x000ff00003800200 */
[----:B------:R-:W1:Y:S04]  /*6c20*/  LDTM.x16 R4, tmem[UR4] ;  /* 0x00000004000479ee */ /* 0x000e680008240000 */
[----:B------:R-:W-:Y:S01]  /*6c30*/  @!P1 NOP ;  /* 0x0000000000009918 */ /* 0x000fe20000000000 */
[C---:B-1----:R-:W-:Y:S01]  /*6c40*/  FMUL R0, R28.reuse, R4 ;  /* 0x000000041c007220 */ /* 0x042fe20000400000 */
[C---:B------:R-:W-:Y:S01]  /*6c50*/  FMUL R4, R28.reuse, R8 ;  /* 0x000000081c047220 */ /* 0x040fe20000400000 */
[C---:B------:R-:W-:Y:S01]  /*6c60*/  FMUL R8, R28.reuse, R12 ;  /* 0x0000000c1c087220 */ /* 0x040fe20000400000 */
[C---:B------:R-:W-:Y:S01]  /*6c70*/  FMUL R2, R28.reuse, R5 ;  /* 0x000000051c027220 */ /* 0x040fe20000400000 */
[C---:B------:R-:W-:Y:S01]  /*6c80*/  FMUL R12, R28.reuse, R16 ;  /* 0x000000101c0c7220 */ /* 0x040fe20000400000 */
[C---:B------:R-:W-:Y:S01]  /*6c90*/  FMUL R5, R28.reuse, R9 ;  /* 0x000000091c057220 */ /* 0x040fe20000400000 */
[C---:B------:R-:W-:Y:S01]  /*6ca0*/  FMUL R9, R28.reuse, R13 ;  /* 0x0000000d1c097220 */ /* 0x040fe20000400000 */
[--C-:B------:R-:W-:Y:S02]  /*6cb0*/  HADD2.F32 R16, -RZ, R49.reuse.H0_H0 ;  /* 0x20000031ff107230 */ /* 0x100fe40000004100 */
[C---:B------:R-:W-:Y:S01]  /*6cc0*/  FMUL R13, R28.reuse, R17 ;  /* 0x000000111c0d7220 */ /* 0x040fe20000400000 */
[C---:B------:R-:W-:Y:S01]  /*6cd0*/  FMUL R3, R28.reuse, R6 ;  /* 0x000000061c037220 */ /* 0x040fe20000400000 */
[C---:B------:R-:W-:Y:S01]  /*6ce0*/  FMUL R6, R28.reuse, R10 ;  /* 0x0000000a1c067220 */ /* 0x040fe20000400000 */
[----:B------:R-:W-:Y:S02]  /*6cf0*/  HADD2.F32 R17, -RZ, R49.H1_H1 ;  /* 0x30000031ff117230 */ /* 0x000fe40000004100 */
[C---:B------:R-:W-:Y:S01]  /*6d00*/  FMUL R7, R28.reuse, R7 ;  /* 0x000000071c077220 */ /* 0x040fe20000400000 */
[----:B------:R-:W-:Y:S01]  /*6d10*/  FMUL R10, R28, R14 ;  /* 0x0000000e1c0a7220 */ /* 0x000fe20000400000 */
[C---:B------:R-:W-:Y:S01]  /*6d20*/  FFMA R0, R36.reuse, R20, R0 ;  /* 0x0000001424007223 */ /* 0x040fe20000000000 */
[----:B------:R-:W-:Y:S01]  /*6d30*/  FFMA R2, R36, R21, R2 ;  /* 0x0000001524027223 */ /* 0x000fe20000000002 */
[----:B------:R-:W-:Y:S01]  /*6d40*/  FMUL R14, R28, R18 ;  /* 0x000000121c0e7220 */ /* 0x000fe20000400000 */
[C---:B------:R-:W-:Y:S01]  /*6d50*/  FFMA R3, R36.reuse, R16, R3 ;  /* 0x0000001024037223 */ /* 0x040fe20000000003 */
[--C-:B------:R-:W-:Y:S02]  /*6d60*/  HADD2.F32 R18, -RZ, R50.reuse.H0_H0 ;  /* 0x20000032ff127230 */ /* 0x100fe40000004100 */
[----:B------:R-:W-:Y:S01]  /*6d70*/  FFMA R7, R36, R17, R7 ;  /* 0x0000001124077223 */ /* 0x000fe20000000007 */
[----:B------:R-:W-:Y:S02]  /*6d80*/  HADD2.F32 R16, -RZ, R50.H1_H1 ;  /* 0x30000032ff107230 */ /* 0x000fe40000004100 */
[----:B------:R-:W-:Y:S01]  /*6d90*/  FMUL R11, R28, R11 ;  /* 0x0000000b1c0b7220 */ /* 0x000fe20000400000 */
[--C-:B------:R-:W-:Y:S02]  /*6da0*/  HADD2.F32 R20, -RZ, R51.reuse.H0_H0 ;  /* 0x20000033ff147230 */ /* 0x100fe40000004100 */
[C---:B------:R-:W-:Y:S01]  /*6db0*/  FFMA R4, R36.reuse, R18, R4 ;  /* 0x0000001224047223 */ /* 0x040fe20000000004 */
[----:B------:R-:W-:Y:S02]  /*6dc0*/  HADD2.F32 R17, -RZ, R51.H1_H1 ;  /* 0x30000033ff117230 */ /* 0x000fe40000004100 */
[C---:B------:R-:W-:Y:S01]  /*6dd0*/  FFMA R5, R36.reuse, R16, R5 ;  /* 0x0000001024057223 */ /* 0x040fe20000000005 */
[--C-:B----4-:R-:W-:Y:S02]  /*6de0*/  HADD2.F32 R16, -RZ, R52.reuse.H0_H0 ;  /* 0x20000034ff107230 */ /* 0x110fe40000004100 */
[C---:B------:R-:W-:Y:S01]  /*6df0*/  FFMA R6, R36.reuse, R20, R6 ;  /* 0x0000001424067223 */ /* 0x040fe20000000006 */
[----:B------:R-:W-:Y:S02]  /*6e00*/  HADD2.F32 R18, -RZ, R52.H1_H1 ;  /* 0x30000034ff127230 */ /* 0x000fe40000004100 */
[C---:B------:R-:W-:Y:S01]  /*6e10*/  FFMA R11, R36.reuse, R17, R11 ;  /* 0x00000011240b7223 */ /* 0x040fe2000000000b */
[--C-:B------:R-:W-:Y:S02]  /*6e20*/  HADD2.F32 R17, -RZ, R53.reuse.H0_H0 ;  /* 0x20000035ff117230 */ /* 0x100fe40000004100 */
[C---:B------:R-:W-:Y:S01]  /*6e30*/  FFMA R8, R36.reuse, R16, R8 ;  /* 0x0000001024087223 */ /* 0x040fe20000000008 */
[----:B------:R-:W-:Y:S02]  /*6e40*/  HADD2.F32 R20, -RZ, R53.H1_H1 ;  /* 0x30000035ff147230 */ /* 0x000fe40000004100 */
[C---:B------:R-:W-:Y:S01]  /*6e50*/  FFMA R9, R36.reuse, R18, R9 ;  /* 0x0000001224097223 */ /* 0x040fe20000000009 */
[--C-:B------:R-:W-:Y:S02]  /*6e60*/  HADD2.F32 R16, -RZ, R54.reuse.H0_H0 ;  /* 0x20000036ff107230 */ /* 0x100fe40000004100 */
[----:B------:R-:W-:Y:S01]  /*6e70*/  FFMA R10, R36, R17, R10 ;  /* 0x00000011240a7223 */ /* 0x000fe2000000000a */
[C---:B------:R-:W-:Y:S01]  /*6e80*/  FMUL R15, R28.reuse, R15 ;  /* 0x0000000f1c0f7220 */ /* 0x040fe20000400000 */
[----:B------:R-:W-:Y:S02]  /*6e90*/  HADD2.F32 R17, -RZ, R54.H1_H1 ;  /* 0x30000036ff117230 */ /* 0x000fe40000004100 */
[----:B------:R-:W-:Y:S01]  /*6ea0*/  FMUL R19, R28, R19 ;  /* 0x000000131c137220 */ /* 0x000fe20000400000 */
[--C-:B------:R-:W-:Y:S02]  /*6eb0*/  HADD2.F32 R18, -RZ, R55.reuse.H0_H0 ;  /* 0x20000037ff127230 */ /* 0x100fe40000004100 */
[C---:B------:R-:W-:Y:S01]  /*6ec0*/  FFMA R15, R36.reuse, R20, R15 ;  /* 0x00000014240f7223 */ /* 0x040fe2000000000f */
[C---:B------:R-:W-:Y:S01]  /*6ed0*/  FFMA R12, R36.reuse, R16, R12 ;  /* 0x00000010240c7223 */ /* 0x040fe2000000000c */
[C---:B------:R-:W-:Y:S01]  /*6ee0*/  FFMA R13, R36.reuse, R17, R13 ;  /* 0x00000011240d7223 */ /* 0x040fe2000000000d */
[----:B------:R-:W-:Y:S02]  /*6ef0*/  HADD2.F32 R16, -RZ, R55.H1_H1 ;  /* 0x30000037ff107230 */ /* 0x000fe40000004100 */
[C---:B------:R-:W-:Y:S01]  /*6f00*/  FFMA R14, R36.reuse, R18, R14 ;  /* 0x00000012240e7223 */ /* 0x040fe2000000000e */
[----:B------:R-:W-:Y:S02]  /*6f10*/  HFMA2 R18, -RZ, RZ, 3.7421875, 0 ;  /* 0x437c0000ff127431 */ /* 0x000fe400000001ff */
[----:B------:R-:W-:Y:S01]  /*6f20*/  FFMA R19, R36, R16, R19 ;  /* 0x0000001024137223 */ /* 0x000fe20000000013 */
[CC--:B------:R-:W-:Y:S04]  /*6f30*/  FFMA.SAT R17, R0.reuse, -R37.reuse, 0.5 ;  /* 0x3f00000000117423 */ /* 0x0c0fe80000002825 */
[-C--:B------:R-:W-:Y:S04]  /*6f40*/  FFMA.RM R17, R17, R18.reuse, 12582913 ;  /* 0x4b40000111117423 */ /* 0x080fe80000004012 */
[----:B------:R-:W-:Y:S04]  /*6f50*/  FADD R16, R17, -12583039 ;  /* 0xcb40007f11107421 */ /* 0x000fe80000000000 */
[C---:B------:R-:W-:Y:S04]  /*6f60*/  FFMA R16, R0.reuse, -1.4426950216293334961, -R16 ;  /* 0xbfb8aa3b00107823 */ /* 0x040fe80000000810 */
[----:B------:R-:W-:Y:S01]  /*6f70*/  FFMA R16, R0, -1.925963033500011079e-08, R16 ;  /* 0xb2a5706000107823 */ /* 0x000fe20000000010 */
[-C--:B------:R-:W-:Y:S03]  /*6f80*/  FFMA.SAT R0, R2, -R37.reuse, 0.5 ;  /* 0x3f00000002007423 */ /* 0x080fe60000002825 */
[----:B------:R1:W2:Y:S01]  /*6f90*/  MUFU.EX2 R38, R16 ;  /* 0x0000001000267308 */ /* 0x0002a20000000800 */
[-C--:B------:R-:W-:Y:S04]  /*6fa0*/  FFMA.RM R20, R0, R18.reuse, 12582913 ;  /* 0x4b40000100147423 */ /* 0x080fe80000004012 */
[----:B------:R-:W-:Y:S04]  /*6fb0*/  FADD R0, R20, -12583039 ;  /* 0xcb40007f14007421 */ /* 0x000fe80000000000 */
[C---:B------:R-:W-:Y:S04]  /*6fc0*/  FFMA R0, R2.reuse, -1.4426950216293334961, -R0 ;  /* 0xbfb8aa3b02007823 */ /* 0x040fe80000000800 */
[----:B------:R-:W-:Y:S01]  /*6fd0*/  FFMA R0, R2, -1.925963033500011079e-08, R0 ;  /* 0xb2a5706002007823 */ /* 0x000fe20000000000 */
[-C--:B------:R-:W-:Y:S03]  /*6fe0*/  FFMA.SAT R2, R3, -R37.reuse, 0.5 ;  /* 0x3f00000003027423 */ /* 0x080fe60000002825 */
[----:B------:R3:W4:Y:S01]  /*6ff0*/  MUFU.EX2 R39, R0 ;  /* 0x0000000000277308 */ /* 0x0007220000000800 */
        /* <DEDUP_REMOVED lines=11> */
[----:B------:R-:W4:Y:S01]  /*70b0*/  MUFU.EX2 R41, R3 ;  /* 0x0000000300297308 */ /* 0x000f220000000800 */
[-C--:B------:R-:W-:Y:S04]  /*70c0*/  FFMA.RM R30, R7, R18.reuse, 12582913 ;  /* 0x4b400001071e7423 */ /* 0x080fe80000004012 */
[----:B------:R-:W-:Y:S04]  /*70d0*/  FADD R7, R30, -12583039 ;  /* 0xcb40007f1e077421 */ /* 0x000fe80000000000 */
[C---:B------:R-:W-:Y:S04]  /*70e0*/  FFMA R7, R4.reuse, -1.4426950216293334961, -R7 ;  /* 0xbfb8aa3b04077823 */ /* 0x040fe80000000807 */
[----:B------:R-:W-:Y:S01]  /*70f0*/  FFMA R7, R4, -1.925963033500011079e-08, R7 ;  /* 0xb2a5706004077823 */ /* 0x000fe20000000007 */
[-C--:B------:R-:W-:Y:S04]  /*7100*/  FFMA.SAT R4, R5, -R37.reuse, 0.5 ;  /* 0x3f00000005047423 */ /* 0x080fe80000002825 */
[-C--:B------:R-:W-:Y:S04]  /*7110*/  FFMA.RM R31, R4, R18.reuse, 12582913 ;  /* 0x4b400001041f7423 */ /* 0x080fe80000004012 */
[----:B------:R-:W-:Y:S04]  /*7120*/  FADD R4, R31, -12583039 ;  /* 0xcb40007f1f047421 */ /* 0x000fe80000000000 */
[C---:B------:R-:W-:Y:S04]  /*7130*/  FFMA R4, R5.reuse, -1.4426950216293334961, -R4 ;  /* 0xbfb8aa3b05047823 */ /* 0x040fe80000000804 */
[----:B------:R-:W-:Y:S01]  /*7140*/  FFMA R4, R5, -1.925963033500011079e-08, R4 ;  /* 0xb2a5706005047823 */ /* 0x000fe20000000004 */
[-C--:B------:R-:W-:Y:S03]  /*7150*/  FFMA.SAT R5, R6, -R37.reuse, 0.5 ;  /* 0x3f00000006057423 */ /* 0x080fe60000002825 */
[----:B------:R-:W-:Y:S01]  /*7160*/  MUFU.EX2 R42, R4 ;  /* 0x00000004002a7308 */ /* 0x000fe20000000800 */
        /* <DEDUP_REMOVED lines=23> */
[-C--:B-1----:R-:W-:Y:S04]  /*72e0*/  FFMA.RM R16, R9, R18.reuse, 12582913 ;  /* 0x4b40000109107423 */ /* 0x082fe80000004012 */
[C---:B------:R-:W-:Y:S01]  /*72f0*/  FADD R9, R16.reuse, -12583039 ;  /* 0xcb40007f10097421 */ /* 0x040fe20000000000 */
[----:B------:R-:W-:Y:S03]  /*7300*/  SHF.L.U32 R16, R16, 0x17, RZ ;  /* 0x0000001710107819 */ /* 0x000fe600000006ff */
[C---:B------:R-:W-:Y:S04]  /*7310*/  FFMA R9, R10.reuse, -1.4426950216293334961, -R9 ;  /* 0xbfb8aa3b0a097823 */ /* 0x040fe80000000809 */
[----:B------:R-:W-:Y:S01]  /*7320*/  FFMA R9, R10, -1.925963033500011079e-08, R9 ;  /* 0xb2a570600a097823 */ /* 0x000fe20000000009 */
[CC--:B---3--:R-:W-:Y:S03]  /*7330*/  FFMA.SAT R0, R15.reuse, -R37.reuse, 0.5 ;  /* 0x3f0000000f007423 */ /* 0x0c8fe60000002825 */
[----:B------:R1:W-:Y:S01]  /*7340*/  MUFU.EX2 R46, R9 ;  /* 0x00000009002e7308 */ /* 0x0003e20000000800 */
[-C--:B------:R-:W-:Y:S04]  /*7350*/  FFMA.RM R10, R0, R18.reuse, 12582913 ;  /* 0x4b400001000a7423 */ /* 0x080fe80000004012 */
[----:B------:R-:W-:Y:S04]  /*7360*/  FADD R0, R10, -12583039 ;  /* 0xcb40007f0a007421 */ /* 0x000fe80000000000 */
[C---:B------:R-:W-:Y:S04]  /*7370*/  FFMA R0, R15.reuse, -1.4426950216293334961, -R0 ;  /* 0xbfb8aa3b0f007823 */ /* 0x040fe80000000800 */
[----:B------:R-:W-:Y:S01]  /*7380*/  FFMA R0, R15, -1.925963033500011079e-08, R0 ;  /* 0xb2a570600f007823 */ /* 0x000fe20000000000 */
[-C--:B-----5:R-:W-:Y:S01]  /*7390*/  FFMA.SAT R2, R12, -R37.reuse, 0.5 ;  /* 0x3f0000000c027423 */ /* 0x0a0fe20000002825 */
[----:B------:R3:W5:Y:S01]  /*73a0*/  MUFU.EX2 R15, R7 ;  /* 0x00000007000f7308 */ /* 0x0007620000000800 */
[----:B-1----:R-:W-:Y:S04]  /*73b0*/  @!P1 IADD3 R9, PT, PT, R26, 0x1, RZ ;  /* 0x000000011a099810 */ /* 0x002fe80007ffe0ff */
[C---:B------:R-:W-:Y:S04]  /*73c0*/  @!P1 ISETP.NE.AND P0, PT, R9.reuse, 0x4, PT ;  /* 0x000000040900980c */ /* 0x040fe80003f05270 */
[----:B------:R-:W-:Y:S02]  /*73d0*/  @!P1 SEL R26, R9, RZ, P0 ;  /* 0x000000ff091a9207 */ /* 0x000fe40000000000 */
[----:B------:R-:W-:Y:S01]  /*73e0*/  SHF.L.U32 R9, R17, 0x17, RZ ;  /* 0x0000001711097819 */ /* 0x000fe200000006ff */
[-C--:B---3--:R-:W-:Y:S04]  /*73f0*/  FFMA.RM R7, R2, R18.reuse, 12582913 ;  /* 0x4b40000102077423 */ /* 0x088fe80000004012 */
[C---:B------:R-:W-:Y:S01]  /*7400*/  FADD R2, R7.reuse, -12583039 ;  /* 0xcb40007f07027421 */ /* 0x040fe20000000000 */
[----:B------:R-:W-:Y:S03]  /*7410*/  SHF.L.U32 R7, R7, 0x17, RZ ;  /* 0x0000001707077819 */ /* 0x000fe600000006ff */
[C---:B------:R-:W-:Y:S04]  /*7420*/  FFMA R2, R12.reuse, -1.4426950216293334961, -R2 ;  /* 0xbfb8aa3b0c027823 */ /* 0x040fe80000000802 */
[----:B------:R-:W-:Y:S01]  /*7430*/  FFMA R2, R12, -1.925963033500011079e-08, R2 ;  /* 0xb2a570600c027823 */ /* 0x000fe20000000002 */
[-C--:B------:R-:W-:Y:S01]  /*7440*/  FFMA.SAT R3, R13, -R37.reuse, 0.5 ;  /* 0x3f0000000d037423 */ /* 0x080fe20000002825 */
[----:B------:R-:W-:Y:S02]  /*7450*/  @!P1 SEL R12, RZ, 0x1, P0 ;  /* 0x00000001ff0c9807 */ /* 0x000fe40000000000 */
[----:B------:R-:W-:Y:S01]  /*7460*/  MUFU.EX2 R17, R2 ;  /* 0x0000000200117308 */ /* 0x000fe20000000800 */
[----:B------:R-:W-:Y:S01]  /*7470*/  FFMA.RM R5, R3, R18, 12582913 ;  /* 0x4b40000103057423 */ /* 0x000fe20000004012 */
[----:B------:R-:W-:Y:S03]  /*7480*/  @!P1 LOP3.LUT R74, R74, R12, RZ, 0x3c, !PT ;  /* 0x0000000c4a4a9212 */ /* 0x000fe600078e3cff */
[C---:B------:R-:W-:Y:S01]  /*7490*/  FADD R3, R5.reuse, -12583039 ;  /* 0xcb40007f05037421 */ /* 0x040fe20000000000 */
[----:B------:R-:W-:Y:S03]  /*74a0*/  SHF.L.U32 R5, R5, 0x17, RZ ;  /* 0x0000001705057819 */ /* 0x000fe600000006ff */
[C---:B------:R-:W-:Y:S04]  /*74b0*/  FFMA R3, R13.reuse, -1.4426950216293334961, -R3 ;  /* 0xbfb8aa3b0d037823 */ /* 0x040fe80000000803 */
[----:B------:R-:W-:Y:S01]  /*74c0*/  FFMA R3, R13, -1.925963033500011079e-08, R3 ;  /* 0xb2a570600d037823 */ /* 0x000fe20000000003 */
[-C--:B------:R-:W-:Y:S01]  /*74d0*/  FFMA.SAT R6, R14, -R37.reuse, 0.5 ;  /* 0x3f0000000e067423 */ /* 0x080fe20000002825 */
[----:B------:R1:W3:Y:S03]  /*74e0*/  MUFU.EX2 R13, R11 ;  /* 0x0000000b000d7308 */ /* 0x0002e60000000800 */
[-C--:B------:R-:W-:Y:S04]  /*74f0*/  FFMA.RM R6, R6, R18.reuse, 12582913 ;  /* 0x4b40000106067423 */ /* 0x080fe80000004012 */
[C---:B------:R-:W-:Y:S01]  /*7500*/  FADD R4, R6.reuse, -12583039 ;  /* 0xcb40007f06047421 */ /* 0x040fe20000000000 */
[----:B------:R-:W-:Y:S03]  /*7510*/  SHF.L.U32 R6, R6, 0x17, RZ ;  /* 0x0000001706067819 */ /* 0x000fe600000006ff */
[C---:B------:R-:W-:Y:S04]  /*7520*/  FFMA R4, R14.reuse, -1.4426950216293334961, -R4 ;  /* 0xbfb8aa3b0e047823 */ /* 0x040fe80000000804 */
[----:B------:R-:W-:Y:S01]  /*7530*/  FFMA R4, R14, -1.925963033500011079e-08, R4 ;  /* 0xb2a570600e047823 */ /* 0x000fe20000000004 */
[----:B------:R-:W-:Y:S01]  /*7540*/  FFMA.SAT R8, R19, -R37, 0.5 ;  /* 0x3f00000013087423 */ /* 0x000fe20000002825 */
[----:B-1----:R-:W-:Y:S01]  /*7550*/  @!P1 IADD3 R11, PT, PT, R82, 0x160, RZ ;  /* 0x00000160520b9810 */ /* 0x002fe20007ffe0ff */
[----:B------:R-:W-:Y:S01]  /*7560*/  MUFU.EX2 R37, R3 ;  /* 0x0000000300257308 */ /* 0x000fe20000000800 */
[----:B------:R-:W-:Y:S01]  /*7570*/  SHF.L.U32 R14, R30, 0x17, RZ ;  /* 0x000000171e0e7819 */ /* 0x000fe200000006ff */
[----:B------:R-:W-:Y:S01]  /*7580*/  FFMA.RM R8, R8, R18, 12582913 ;  /* 0x4b40000108087423 */ /* 0x000fe20000004012 */
[----:B------:R-:W-:Y:S04]  /*7590*/  @!P1 LOP3.LUT R11, R11, 0xfefffff8, RZ, 0xc0, !PT ;  /* 0xfefffff80b0b9812 */ /* 0x000fe800078ec0ff */
[----:B------:R1:W-:Y:S03]  /*75a0*/  @!P1 SYNCS.ARRIVE.TRANS64.RED.A1T0 RZ, [R11+URZ], RZ ;  /* 0x000000ff0bff99a7 */ /* 0x0003e600081004ff */
[----:B------:R2:W3:Y:S02]  /*75b0*/  MUFU.EX2 R18, R0 ;  /* 0x0000000000127308 */ /* 0x0004e40000000800 */
[----:B--2---:R-:W-:Y:S04]  /*75c0*/  FADD R0, R8, -12583039 ;  /* 0xcb40007f08007421 */ /* 0x004fe80000000000 */
[----:B------:R-:W-:Y:S01]  /*75d0*/  FFMA R0, R19, -1.4426950216293334961, -R0 ;  /* 0xbfb8aa3b13007823 */ /* 0x000fe20000000800 */
[----:B-1----:R-:W-:Y:S03]  /*75e0*/  SHF.L.U32 R11, R21, 0x17, RZ ;  /* 0x00000017150b7819 */ /* 0x002fe600000006ff */
[----:B------:R-:W-:Y:S01]  /*75f0*/  FFMA R0, R19, -1.925963033500011079e-08, R0 ;  /* 0xb2a5706013007823 */ /* 0x000fe20000000000 */
[----:B------:R-:W-:Y:S01]  /*7600*/  FFMA R2, R38, R9, 1 ;  /* 0x3f80000026027423 */ /* 0x000fe20000000009 */
[----:B------:R-:W-:Y:S01]  /*7610*/  SHF.L.U32 R9, R20, 0x17, RZ ;  /* 0x0000001714097819 */ /* 0x000fe200000006ff */
[----:B------:R1:W2:Y:S03]  /*7620*/  MUFU.EX2 R38, R4 ;  /* 0x0000000400267308 */ /* 0x0002a60000000800 */
[----:B------:R-:W-:Y:S01]  /*7630*/  IADD3 R12, PT, PT, R2, 0x1800000, RZ ;  /* 0x01800000020c7810 */ /* 0x000fe20007ffe0ff */
[----:B----4-:R-:W-:Y:S01]  /*7640*/  FFMA R3, R39, R9, 1 ;  /* 0x3f80000027037423 */ /* 0x010fe20000000009 */
[----:B------:R-:W-:Y:S01]  /*7650*/  SHF.L.U32 R9, R29, 0x17, RZ ;  /* 0x000000171d097819 */ /* 0x000fe200000006ff */
[----:B------:R-:W-:Y:S01]  /*7660*/  FFMA R11, R40, R11, 1 ;  /* 0x3f800000280b7423 */ /* 0x000fe2000000000b */
[----:B------:R-:W-:Y:S02]  /*7670*/  LOP3.LUT R19, R12, 0x7f800000, RZ, 0xc0, !PT ;  /* 0x7f8000000c137812 */ /* 0x000fe400078ec0ff */
[----:B------:R-:W-:Y:S01]  /*7680*/  SHF.L.U32 R12, R31, 0x17, RZ ;  /* 0x000000171f0c7819 */ /* 0x000fe200000006ff */
[----:B------:R-:W-:Y:S01]  /*7690*/  FFMA R20, R41, R9, 1 ;  /* 0x3f80000029147423 */ /* 0x000fe20000000009 */
[----:B------:R-:W-:Y:S01]  /*76a0*/  ISETP.GT.U32.AND P0, PT, R19, 0x1ffffff, PT ;  /* 0x01ffffff1300780c */ /* 0x000fe20003f04070 */
[----:B-----5:R-:W-:Y:S01]  /*76b0*/  FFMA R14, R15, R14, 1 ;  /* 0x3f8000000f0e7423 */ /* 0x020fe2000000000e */
[----:B------:R-:W-:Y:S01]  /*76c0*/  SHF.L.U32 R15, R34, 0x17, RZ ;  /* 0x00000017220f7819 */ /* 0x000fe200000006ff */
[----:B------:R-:W-:Y:S01]  /*76d0*/  FFMA R9, R42, R12, 1 ;  /* 0x3f8000002a097423 */ /* 0x000fe2000000000c */
[----:B------:R-:W-:Y:S02]  /*76e0*/  SHF.L.U32 R12, R33, 0x17, RZ ;  /* 0x00000017210c7819 */ /* 0x000fe400000006ff */
[----:B-1----:R-:W-:Y:S02]  /*76f0*/  SHF.L.U32 R4, R32, 0x17, RZ ;  /* 0x0000001720047819 */ /* 0x002fe400000006ff */
[----:B------:R1:W4:Y:S03]  /*7700*/  MUFU.EX2 R32, R0 ;  /* 0x0000000000207308 */ /* 0x0003260000000800 */
[----:B------:R-:W-:Y:S01]  /*7710*/  FFMA R31, R43, R4, 1 ;  /* 0x3f8000002b1f7423 */ /* 0x000fe20000000004 */
[----:B------:R-:W-:Y:S01]  /*7720*/  FFMA R29, R44, R12, 1 ;  /* 0x3f8000002c1d7423 */ /* 0x000fe2000000000c */
[----:B---3--:R-:W-:Y:S01]  /*7730*/  FFMA R19, R13, R15, 1 ;  /* 0x3f8000000d137423 */ /* 0x008fe2000000000f */
[----:B------:R-:W-:Y:S02]  /*7740*/  SHF.L.U32 R4, R8, 0x17, RZ ;  /* 0x0000001708047819 */ /* 0x000fe400000006ff */
[----:B-1----:R-:W-:Y:S05]  /*7750*/  SHF.L.U32 R0, R35, 0x17, RZ ;  /* 0x0000001723007819 */ /* 0x002fea00000006ff */
[----:B------:R-:W-:Y:S01]  /*7760*/  FFMA R13, R45, R0, 1 ;  /* 0x3f8000002d0d7423 */ /* 0x000fe20000000000 */
[----:B------:R-:W-:Y:S01]  /*7770*/  SHF.L.U32 R0, R10, 0x17, RZ ;  /* 0x000000170a007819 */ /* 0x000fe200000006ff */
[----:B------:R-:W-:Y:S04]  /*7780*/  FFMA R12, R46, R16, 1 ;  /* 0x3f8000002e0c7423 */ /* 0x000fe80000000010 */
[----:B------:R-:W-:Y:S01]  /*7790*/  FFMA R30, R18, R0, 1 ;  /* 0x3f800000121e7423 */ /* 0x000fe20000000000 */
[----:B------:R-:W-:Y:S01]  /*77a0*/  FFMA R21, R17, R7, 1 ;  /* 0x3f80000011157423 */ /* 0x000fe20000000007 */
[----:B------:R-:W-:Y:S01]  /*77b0*/  FFMA R15, R37, R5, 1 ;  /* 0x3f800000250f7423 */ /* 0x000fe20000000005 */
[----:B--2---:R-:W-:Y:S01]  /*77c0*/  FFMA R18, R38, R6, 1 ;  /* 0x3f80000026127423 */ /* 0x004fe20000000006 */
[----:B----4-:R-:W-:Y:S01]  /*77d0*/  FFMA R17, R32, R4, 1 ;  /* 0x3f80000020117423 */ /* 0x010fe20000000004 */
[----:B------:R-:W-:Y:S06]  /*77e0*/  @P0 BRA `(.L_x_131) ;  /* 0x0000000000140947 */ /* 0x000fec0003800000 */
[----:B------:R-:W-:Y:S02]  /*77f0*/  MOV R35, R2 ;  /* 0x0000000200237202 */ /* 0x000fe40000000f00 */
[----:B------:R-:W-:Y:S02]  /*7800*/  MOV R34, 0x7820 ;  /* 0x0000782000227802 */ /* 0x000fe40000000f00 */
[----:B------:R-:W-:Y:S05]  /*7810*/  CALL.REL.NOINC `($__internal_3_$__cuda_sm20_rcp_rn_f32_slowpath) ;  /* 0x0000002400c87944 */ /* 0x000fea0003c00000 */
[----:B------:R-:W-:Y:S01]  /*7820*/  MOV R0, R16 ;  /* 0x0000001000007202 */ /* 0x000fe20000000f00 */
[----:B------:R-:W-:Y:S05]  /*7830*/  BRA `(.L_x_132) ;  /* 0x0000000000107947 */ /* 0x000fea0003800000 */
.L_x_131:
[----:B------:R-:W1:Y:S02]  /*7840*/  MUFU.RCP R0, R2 ;  /* 0x0000000200007308 */ /* 0x000e640000001000 */
[----:B-1----:R-:W-:Y:S04]  /*7850*/  FFMA R2, R2, R0, -1 ;  /* 0xbf80000002027423 */ /* 0x002fe80000000000 */
[----:B------:R-:W-:Y:S04]  /*7860*/  FADD.FTZ R2, -R2, -RZ ;  /* 0x800000ff02027221 */ /* 0x000fe80000010100 */
[----:B------:R-:W-:Y:S07]  /*7870*/  FFMA R0, R0, R2, R0 ;  /* 0x0000000200007223 */ /* 0x000fee0000000000 */
.L_x_132:
[----:B------:R-:W-:Y:S05]  /*7880*/  BSYNC.RECONVERGENT B1 ;  /* 0x0000000000017941 */ /* 0x000fea0003800200 */
.L_x_130:
[----:B------:R-:W-:Y:S01]  /*7890*/  VIADD R2, R3, 0x1800000 ;  /* 0x0180000003027836 */ /* 0x000fe20000000000 */
[----:B------:R-:W-:Y:S04]  /*78a0*/  BSSY.RECONVERGENT B1, `(.L_x_133) ;  /* 0x000000e000017945 */ /* 0x000fe80003800200 */
[----:B------:R-:W-:Y:S04]  /*78b0*/  LOP3.LUT R2, R2, 0x7f800000, RZ, 0xc0, !PT ;  /* 0x7f80000002027812 */ /* 0x000fe800078ec0ff */
[----:B------:R-:W-:Y:S11]  /*78c0*/  ISETP.GT.U32.AND P0, PT, R2, 0x1ffffff, PT ;  /* 0x01ffffff0200780c */ /* 0x000ff60003f04070 */
[----:B------:R-:W-:Y:S02]  /*78d0*/  @!UPT UIADD3 URZ, UPT, UPT, URZ, URZ, URZ ;  /* 0x000000fffffff290 */ /* 0x000fe4000fffe0ff */
[----:B------:R-:W-:Y:S05]  /*78e0*/  @P0 BRA `(.L_x_134) ;  /* 0x0000000000140947 */ /* 0x000fea0003800000 */
[----:B------:R-:W-:Y:S02]  /*78f0*/  MOV R35, R3 ;  /* 0x0000000300237202 */ /* 0x000fe40000000f00 */
[----:B------:R-:W-:Y:S02]  /*7900*/  MOV R34, 0x7920 ;  /* 0x0000792000227802 */ /* 0x000fe40000000f00 */
[----:B------:R-:W-:Y:S05]  /*7910*/  CALL.REL.NOINC `($__internal_3_$__cuda_sm20_rcp_rn_f32_slowpath) ;  /* 0x0000002400887944 */ /* 0x000fea0003c00000 */
[----:B------:R-:W-:Y:S01]  /*7920*/  MOV R2, R16 ;  /* 0x0000001000027202 */ /* 0x000fe20000000f00 */
[----:B------:R-:W-:Y:S05]  /*7930*/  BRA `(.L_x_135) ;  /* 0x0000000000107947 */ /* 0x000fea0003800000 */
.L_x_134:
[----:B------:R-:W1:Y:S02]  /*7940*/  MUFU.RCP R2, R3 ;  /* 0x0000000300027308 */ /* 0x000e640000001000 */
[----:B-1----:R-:W-:Y:S04]  /*7950*/  FFMA R3, R3, R2, -1 ;  /* 0xbf80000003037423 */ /* 0x002fe80000000002 */
[----:B------:R-:W-:Y:S04]  /*7960*/  FADD.FTZ R3, -R3, -RZ ;  /* 0x800000ff03037221 */ /* 0x000fe80000010100 */
[----:B------:R-:W-:Y:S07]  /*7970*/  FFMA R2, R2, R3, R2 ;  /* 0x0000000302027223 */ /* 0x000fee0000000002 */
.L_x_135:
[----:B------:R-:W-:Y:S05]  /*7980*/  BSYNC.RECONVERGENT B1 ;  /* 0x0000000000017941 */ /* 0x000fea0003800200 */
.L_x_133:
        /* <DEDUP_REMOVED lines=11> */
.L_x_137:
[----:B------:R-:W1:Y:S02]  /*7a40*/  MUFU.RCP R3, R11 ;  /* 0x0000000b00037308 */ /* 0x000e640000001000 */
[----:B-1----:R-:W-:Y:S04]  /*7a50*/  FFMA R4, R11, R3, -1 ;  /* 0xbf8000000b047423 */ /* 0x002fe80000000003 */
[----:B------:R-:W-:Y:S04]  /*7a60*/  FADD.FTZ R4, -R4, -RZ ;  /* 0x800000ff04047221 */ /* 0x000fe80000010100 */
[----:B------:R-:W-:Y:S07]  /*7a70*/  FFMA R3, R3, R4, R3 ;  /* 0x0000000403037223 */ /* 0x000fee0000000003 */
.L_x_138:
[----:B------:R-:W-:Y:S05]  /*7a80*/  BSYNC.RECONVERGENT B1 ;  /* 0x0000000000017941 */ /* 0x000fea0003800200 */
.L_x_136:
        /* <DEDUP_REMOVED lines=11> */
.L_x_140:
[----:B------:R-:W1:Y:S02]  /*7b40*/  MUFU.RCP R4, R20 ;  /* 0x0000001400047308 */ /* 0x000e640000001000 */
[----:B-1----:R-:W-:Y:S04]  /*7b50*/  FFMA R5, R20, R4, -1 ;  /* 0xbf80000014057423 */ /* 0x002fe80000000004 */
[----:B------:R-:W-:Y:S04]  /*7b60*/  FADD.FTZ R5, -R5, -RZ ;  /* 0x800000ff05057221 */ /* 0x000fe80000010100 */
[----:B------:R-:W-:Y:S07]  /*7b70*/  FFMA R4, R4, R5, R4 ;  /* 0x0000000504047223 */ /* 0x000fee0000000004 */
.L_x_141:
[----:B------:R-:W-:Y:S05]  /*7b80*/  BSYNC.RECONVERGENT B1 ;  /* 0x0000000000017941 */ /* 0x000fea0003800200 */
.L_x_139:
        /* <DEDUP_REMOVED lines=11> */
.L_x_143:
[----:B------:R-:W1:Y:S02]  /*7c40*/  MUFU.RCP R5, R14 ;  /* 0x0000000e00057308 */ /* 0x000e640000001000 */
[----:B-1----:R-:W-:Y:S04]  /*7c50*/  FFMA R6, R14, R5, -1 ;  /* 0xbf8000000e067423 */ /* 0x002fe80000000005 */
[----:B------:R-:W-:Y:S04]  /*7c60*/  FADD.FTZ R6, -R6, -RZ ;  /* 0x800000ff06067221 */ /* 0x000fe80000010100 */
[----:B------:R-:W-:Y:S07]  /*7c70*/  FFMA R5, R5, R6, R5 ;  /* 0x0000000605057223 */ /* 0x000fee0000000005 */
.L_x_144:
[----:B------:R-:W-:Y:S05]  /*7c80*/  BSYNC.RECONVERGENT B1 ;  /* 0x0000000000017941 */ /* 0x000fea0003800200 */
.L_x_142:
        /* <DEDUP_REMOVED lines=11> */
.L_x_146:
[----:B------:R-:W1:Y:S02]  /*7d40*/  MUFU.RCP R6, R9 ;  /* 0x0000000900067308 */ /* 0x000e640000001000 */
[----:B-1----:R-:W-:Y:S04]  /*7d50*/  FFMA R7, R9, R6, -1 ;  /* 0xbf80000009077423 */ /* 0x002fe80000000006 */
[----:B------:R-:W-:Y:S04]  /*7d60*/  FADD.FTZ R7, -R7, -RZ ;  /* 0x800000ff07077221 */ /* 0x000fe80000010100 */
[----:B------:R-:W-:Y:S07]  /*7d70*/  FFMA R6, R6, R7, R6 ;  /* 0x0000000706067223 */ /* 0x000fee0000000006 */
.L_x_147:
[----:B------:R-:W-:Y:S05]  /*7d80*/  BSYNC.RECONVERGENT B1 ;  /* 0x0000000000017941 */ /* 0x000fea0003800200 */
.L_x_145:
        /* <DEDUP_REMOVED lines=11> */
.L_x_149:
[----:B------:R-:W1:Y:S02]  /*7e40*/  MUFU.RCP R7, R31 ;  /* 0x0000001f00077308 */ /* 0x000e640000001000 */
[----:B-1----:R-:W-:Y:S04]  /*7e50*/  FFMA R8, R31, R7, -1 ;  /* 0xbf8000001f087423 */ /* 0x002fe80000000007 */
[----:B------:R-:W-:Y:S04]  /*7e60*/  FADD.FTZ R8, -R8, -RZ ;  /* 0x800000ff08087221 */ /* 0x000fe80000010100 */
[----:B------:R-:W-:Y:S07]  /*7e70*/  FFMA R7, R7, R8, R7 ;  /* 0x0000000807077223 */ /* 0x000fee0000000007 */
.L_x_150:
[----:B------:R-:W-:Y:S05]  /*7e80*/  BSYNC.RECONVERGENT B1 ;  /* 0x0000000000017941 */ /* 0x000fea0003800200 */
.L_x_148:
        /* <DEDUP_REMOVED lines=11> */
.L_x_152:
[----:B------:R-:W1:Y:S02]  /*7f40*/  MUFU.RCP R8, R29 ;  /* 0x0000001d00087308 */ /* 0x000e640000001000 */
[----:B-1----:R-:W-:Y:S04]  /*7f50*/  FFMA R9, R29, R8, -1 ;  /* 0xbf8000001d097423 */ /* 0x002fe80000000008 */
[----:B------:R-:W-:Y:S04]  /*7f60*/  FADD.FTZ R9, -R9, -RZ ;  /* 0x800000ff09097221 */ /* 0x000fe80000010100 */
[----:B------:R-:W-:Y:S07]  /*7f70*/  FFMA R8, R8, R9, R8 ;  /* 0x0000000908087223 */ /* 0x000fee0000000008 */
.L_x_153:
[----:B------:R-:W-:Y:S05]  /*7f80*/  BSYNC.RECONVERGENT B1 ;  /* 0x0000000000017941 */ /* 0x000fea0003800200 */
.L_x_151:
        /* <DEDUP_REMOVED lines=11> */
.L_x_155:
[----:B------:R-:W1:Y:S02]  /*8040*/  MUFU.RCP R9, R19 ;  /* 0x0000001300097308 */ /* 0x000e640000001000 */
[----:B-1----:R-:W-:Y:S04]  /*8050*/  FFMA R10, R19, R9, -1 ;  /* 0xbf800000130a7423 */ /* 0x002fe80000000009 */
[----:B------:R-:W-:Y:S04]  /*8060*/  FADD.FTZ R10, -R10, -RZ ;  /* 0x800000ff0a0a7221 */ /* 0x000fe80000010100 */
[----:B------:R-:W-:Y:S07]  /*8070*/  FFMA R9, R9, R10, R9 ;  /* 0x0000000a09097223 */ /* 0x000fee0000000009 */
.L_x_156:
[----:B------:R-:W-:Y:S05]  /*8080*/  BSYNC.RECONVERGENT B1 ;  /* 0x0000000000017941 */ /* 0x000fea0003800200 */
.L_x_154:
        /* <DEDUP_REMOVED lines=11> */
.L_x_158:
[----:B------:R-:W1:Y:S02]  /*8140*/  MUFU.RCP R10, R13 ;  /* 0x0000000d000a7308 */ /* 0x000e640000001000 */
[----:B-1----:R-:W-:Y:S04]  /*8150*/  FFMA R11, R13, R10, -1 ;  /* 0xbf8000000d0b7423 */ /* 0x002fe8000000000a */
[----:B------:R-:W-:Y:S04]  /*8160*/  FADD.FTZ R11, -R11, -RZ ;  /* 0x800000ff0b0b7221 */ /* 0x000fe80000010100 */
[----:B------:R-:W-:Y:S07]  /*8170*/  FFMA R10, R10, R11, R10 ;  /* 0x0000000b0a0a7223 */ /* 0x000fee000000000a */
.L_x_159:
[----:B------:R-:W-:Y:S05]  /*8180*/  BSYNC.RECONVERGENT B1 ;  /* 0x0000000000017941 */ /* 0x000fea0003800200 */
.L_x_157:
        /* <DEDUP_REMOVED lines=11> */
.L_x_161:
[----:B------:R-:W1:Y:S02]  /*8240*/  MUFU.RCP R11, R12 ;  /* 0x0000000c000b7308 */ /* 0x000e640000001000 */
[----:B-1----:R-:W-:Y:S04]  /*8250*/  FFMA R12, R12, R11, -1 ;  /* 0xbf8000000c0c7423 */ /* 0x002fe8000000000b */
[----:B------:R-:W-:Y:S04]  /*8260*/  FADD.FTZ R12, -R12, -RZ ;  /* 0x800000ff0c0c7221 */ /* 0x000fe80000010100 */
[----:B------:R-:W-:Y:S07]  /*8270*/  FFMA R11, R11, R12, R11 ;  /* 0x0000000c0b0b7223 */ /* 0x000fee000000000b */
.L_x_162:
[----:B------:R-:W-:Y:S05]  /*8280*/  BSYNC.RECONVERGENT B1 ;  /* 0x0000000000017941 */ /* 0x000fea0003800200 */
.L_x_160:
        /* <DEDUP_REMOVED lines=11> */
.L_x_164:
[----:B------:R-:W1:Y:S02]  /*8340*/  MUFU.RCP R12, R30 ;  /* 0x0000001e000c7308 */ /* 0x000e640000001000 */
[----:B-1----:R-:W-:Y:S04]  /*8350*/  FFMA R13, R30, R12, -1 ;  /* 0xbf8000001e0d7423 */ /* 0x002fe8000000000c */
[----:B------:R-:W-:Y:S04]  /*8360*/  FADD.FTZ R13, -R13, -RZ ;  /* 0x800000ff0d0d7221 */ /* 0x000fe80000010100 */
[----:B------:R-:W-:Y:S07]  /*8370*/  FFMA R12, R12, R13, R12 ;  /* 0x0000000d0c0c7223 */ /* 0x000fee000000000c */
.L_x_165:
[----:B------:R-:W-:Y:S05]  /*8380*/  BSYNC.RECONVERGENT B1 ;  /* 0x0000000000017941 */ /* 0x000fea0003800200 */
.L_x_163:
        /* <DEDUP_REMOVED lines=11> */
.L_x_167:
[----:B------:R-:W1:Y:S02]  /*8440*/  MUFU.RCP R13, R21 ;  /* 0x00000015000d7308 */ /* 0x000e640000001000 */
[----:B-1----:R-:W-:Y:S04]  /*8450*/  FFMA R14, R21, R13, -1 ;  /* 0xbf800000150e7423 */ /* 0x002fe8000000000d */
[----:B------:R-:W-:Y:S04]  /*8460*/  FADD.FTZ R14, -R14, -RZ ;  /* 0x800000ff0e0e7221 */ /* 0x000fe80000010100 */
[----:B------:R-:W-:Y:S07]  /*8470*/  FFMA R13, R13, R14, R13 ;  /* 0x0000000e0d0d7223 */ /* 0x000fee000000000d */
.L_x_168:
[----:B------:R-:W-:Y:S05]  /*8480*/  BSYNC.RECONVERGENT B1 ;  /* 0x0000000000017941 */ /* 0x000fea0003800200 */
.L_x_166:
        /* <DEDUP_REMOVED lines=11> */
.L_x_170:
[----:B------:R-:W1:Y:S02]  /*8540*/  MUFU.RCP R14, R15 ;  /* 0x0000000f000e7308 */ /* 0x000e640000001000 */
[----:B-1----:R-:W-:Y:S04]  /*8550*/  FFMA R15, R15, R14, -1 ;  /* 0xbf8000000f0f7423 */ /* 0x002fe8000000000e */
[----:B------:R-:W-:Y:S04]  /*8560*/  FADD.FTZ R15, -R15, -RZ ;  /* 0x800000ff0f0f7221 */ /* 0x000fe80000010100 */
[----:B------:R-:W-:Y:S07]  /*8570*/  FFMA R14, R14, R15, R14 ;  /* 0x0000000f0e0e7223 */ /* 0x000fee000000000e */
.L_x_171:
[----:B------:R-:W-:Y:S05]  /*8580*/  BSYNC.RECONVERGENT B1 ;  /* 0x0000000000017941 */ /* 0x000fea0003800200 */
.L_x_169:
        /* <DEDUP_REMOVED lines=11> */
.L_x_173:
[----:B------:R-:W1:Y:S02]  /*8640*/  MUFU.RCP R15, R18 ;  /* 0x00000012000f7308 */ /* 0x000e640000001000 */
[----:B-1----:R-:W-:Y:S04]  /*8650*/  FFMA R18, R18, R15, -1 ;  /* 0xbf80000012127423 */ /* 0x002fe8000000000f */
[----:B------:R-:W-:Y:S04]  /*8660*/  FADD.FTZ R18, -R18, -RZ ;  /* 0x800000ff12127221 */ /* 0x000fe80000010100 */
[----:B------:R-:W-:Y:S07]  /*8670*/  FFMA R15, R15, R18, R15 ;  /* 0x000000120f0f7223 */ /* 0x000fee000000000f */
.L_x_174:
[----:B------:R-:W-:Y:S05]  /*8680*/  BSYNC.RECONVERGENT B1 ;  /* 0x0000000000017941 */ /* 0x000fea0003800200 */
.L_x_172:
        /* <DEDUP_REMOVED lines=9> */
[----:B------:R-:W-:Y:S05]  /*8720*/  BRA `(.L_x_177) ;  /* 0x0000000000107947 */ /* 0x000fea0003800000 */
.L_x_176:
[----:B------:R-:W1:Y:S02]  /*8730*/  MUFU.RCP R16, R17 ;  /* 0x0000001100107308 */ /* 0x000e640000001000 */
[----:B-1----:R-:W-:Y:S04]  /*8740*/  FFMA R17, R17, R16, -1 ;  /* 0xbf80000011117423 */ /* 0x002fe80000000010 */
[----:B------:R-:W-:Y:S04]  /*8750*/  FADD.FTZ R17, -R17, -RZ ;  /* 0x800000ff11117221 */ /* 0x000fe80000010100 */
[----:B------:R-:W-:Y:S07]  /*8760*/  FFMA R16, R16, R17, R16 ;  /* 0x0000001110107223 */ /* 0x000fee0000000010 */
.L_x_177:
[----:B------:R-:W-:Y:S05]  /*8770*/  BSYNC.RECONVERGENT B1 ;  /* 0x0000000000017941 */ /* 0x000fea0003800200 */
.L_x_175:
[----:B------:R-:W-:Y:S01]  /*8780*/  LOP3.LUT P0, RZ, R76, 0x40, RZ, 0xc0, !PT ;  /* 0x000000404cff7812 */ /* 0x000fe2000780c0ff */
[----:B------:R-:W-:Y:S01]  /*8790*/  IMAD.U32 R17, RZ, RZ, UR43 ;  /* 0x0000002bff117e24 */ /* 0x000fe2000f8e00ff */
[----:B------:R-:W-:Y:S01]  /*87a0*/  F2FP.F16.F32.PACK_AB R32, R2, R0 ;  /* 0x000000000220723e */ /* 0x000fe200000000ff */
[----:B------:R-:W-:Y:S01]  /*87b0*/  BSSY.RECONVERGENT B0, `(.L_x_178) ;  /* 0x0000032000007945 */ /* 0x000fe20003800200 */
[----:B------:R-:W-:Y:S01]  /*87c0*/  F2FP.F16.F32.PACK_AB R33, R4, R3 ;  /* 0x000000030421723e */ /* 0x000fe200000000ff */
[----:B------:R-:W-:Y:S01]  /*87d0*/  IMAD R17, R17, 0x800, R75 ;  /* 0x0000080011117824 */ /* 0x000fe200078e024b */
[----:B------:R-:W-:Y:S02]  /*87e0*/  F2FP.F16.F32.PACK_AB R34, R6, R5 ;  /* 0x000000050622723e */ /* 0x000fe400000000ff */
[----:B------:R-:W-:Y:S02]  /*87f0*/  F2FP.F16.F32.PACK_AB R35, R8, R7 ;  /* 0x000000070823723e */ /* 0x000fe400000000ff */
[----:B------:R-:W-:Y:S02]  /*8800*/  LEA R0, R17, UR41, 0x1 ;  /* 0x0000002911007c11 */ /* 0x000fe4000f8e08ff */
[----:B------:R-:W-:Y:S02]  /*8810*/  F2FP.F16.F32.PACK_AB R4, R10, R9 ;  /* 0x000000090a04723e */ /* 0x000fe400000000ff */
[----:B------:R-:W-:Y:S01]  /*8820*/  F2FP.F16.F32.PACK_AB R5, R12, R11 ;  /* 0x0000000b0c05723e */ /* 0x000fe200000000ff */
[----:B------:R1:W-:Y:S01]  /*8830*/  STS.128 [R0+0x200], R32 ;  /* 0x0002002000007388 */ /* 0x0003e20000000c00 */
[----:B------:R-:W-:Y:S01]  /*8840*/  VIADD R3, R0, 0x200 ;  /* 0x0000020000037836 */ /* 0x000fe20000000000 */
[----:B------:R-:W-:Y:S01]  /*8850*/  F2FP.F16.F32.PACK_AB R6, R14, R13 ;  /* 0x0000000d0e06723e */ /* 0x000fe200000000ff */
[----:B------:R-:W-:Y:S01]  /*8860*/  VIADD R2, R0, 0x210 ;  /* 0x0000021000027836 */ /* 0x000fe20000000000 */
[----:B------:R-:W-:Y:S01]  /*8870*/  F2FP.F16.F32.PACK_AB R7, R16, R15 ;  /* 0x0000000f1007723e */ /* 0x000fe200000000ff */
[----:B------:R-:W-:Y:S01]  /*8880*/  @P0 VIADD R2, R3, 0xfffffff0 ;  /* 0xfffffff003020836 */ /* 0x000fe20000000000 */
[----:B------:R-:W-:Y:S04]  /*8890*/  ISETP.NE.AND P0, PT, R77, RZ, PT ;  /* 0x000000ff4d00720c */ /* 0x000fe80003f05270 */
[----:B------:R1:W-:Y:S01]  /*88a0*/  STS.128 [R2], R4 ;  /* 0x0000000402007388 */ /* 0x0003e20000000c00 */
[----:B------:R-:W-:Y:S01]  /*88b0*/  @!PT LDS RZ, [RZ] ;  /* 0x00000000fffff984 */ /* 0x000fe20000000800 */
[----:B------:R-:W-:Y:S01]  /*88c0*/  @!PT LDS RZ, [RZ] ;  /* 0x00000000fffff984 */ /* 0x000fe20000000800 */
[----:B------:R-:W-:Y:S01]  /*88d0*/  @!PT LDS RZ, [RZ] ;  /* 0x00000000fffff984 */ /* 0x000fe20000000800 */
[----:B------:R-:W-:Y:S01]  /*88e0*/  @!PT LDS RZ, [RZ] ;  /* 0x00000000fffff984 */ /* 0x000fe20000000800 */
[----:B------:R2:W-:Y:S06]  /*88f0*/  MEMBAR.ALL.CTA ;  /* 0x0000000000007992 */ /* 0x0005ec0000008000 */
[----:B--2---:R-:W2:Y:S02]  /*8900*/  FENCE.VIEW.ASYNC.S ;  /* 0x00000000000073c6 */ /* 0x004ea40000000000 */
[----:B--2---:R-:W-:Y:S06]  /*8910*/  BAR.SYNC.DEFER_BLOCKING 0x1, 0x80 ;  /* 0x0042000000007b1d */ /* 0x004fec0000010000 */
[----:B------:R-:W-:Y:S05]  /*8920*/  @P0 BRA `(.L_x_179) ;  /* 0x0000000000680947 */ /* 0x000fea0003800000 */
[----:B------:R-:W-:Y:S01]  /*8930*/  UIADD3 UR8, UP0, UPT, UR46, 0x680, URZ ;  /* 0x000006802e087890 */ /* 0x000fe2000ff1e0ff */
[----:B------:R-:W-:Y:S01]  /*8940*/  R2UR UR6, R61 ;  /* 0x000000003d0672ca */ /* 0x000fe200000e0000 */
[----:B------:R-:W-:Y:S01]  /*8950*/  ULEA UR10, UR43, UR41, 0xc ;  /* 0x000000292b0a7291 */ /* 0x000fe2000f8e60ff */
[----:B------:R-:W-:Y:S01]  /*8960*/  PLOP3.LUT P0, PT, PT, PT, PT, 0x80, 0x8 ;  /* 0x000000000008781c */ /* 0x000fe20003f0f070 */
[----:B------:R-:W-:Y:S01]  /*8970*/  UIADD3.X UR9, UPT, UPT, URZ, UR47, URZ, UP0, !UPT ;  /* 0x0000002fff097290 */ /* 0x000fe200087fe4ff */
[----:B-1----:R-:W-:Y:S01]  /*8980*/  IMAD.IADD R0, R59, 0x1, R23 ;  /* 0x000000013b007824 */ /* 0x002fe200078e0217 */
[----:B------:R-:W-:Y:S11]  /*8990*/  UIADD3 UR4, UPT, UPT, UR10, 0x200, URZ ;  /* 0x000002000a047890 */ /* 0x000ff6000fffe0ff */
[----:B------:R-:W-:Y:S01]  /*89a0*/  @!UPT UIADD3 URZ, UPT, UPT, URZ, URZ, URZ ;  /* 0x000000fffffff290 */ /* 0x000fe2000fffe0ff */
.L_x_180:
[----:B------:R-:W-:Y:S02]  /*89b0*/  PLOP3.LUT P1, PT, P1, P0, PT, 0xf2, 0x2f ;  /* 0x00000000002f781c */ /* 0x000fe40000f21e72 */
[----:B------:R-:W-:Y:S01]  /*89c0*/  @P0 R2UR P1, UR5, R0 ;  /* 0x00000000000502ca */ /* 0x000fe20000020000 */
[----:B------:R-:W-:Y:S07]  /*89d0*/  UMOV UR7, UR36 ;  /* 0x0000002400077c82 */ /* 0x000fee0008000000 */
[----:B------:R-:W-:Y:S05]  /*89e0*/  @P0 PLOP3.LUT P0, PT, P1, PT, PT, 0x80, 0x8 ;  /* 0x000000000008081c */ /* 0x000fea0000f0f070 */
[----:B------:R1:W-:Y:S08]  /*89f0*/  UTMASTG.3D [UR4], [UR8] ;  /* 0x00000004080073b5 */ /* 0x0003f00008010000 */
[----:B-1----:R-:W-:Y:S05]  /*8a00*/  @P0 BRA.U.ANY `(.L_x_180) ;  /* 0xfffffffd00e80947 */ /* 0x002fea000393ffff */
[----:B------:R-:W-:Y:S01]  /*8a10*/  R2UR UR6, R61 ;  /* 0x000000003d0672ca */ /* 0x000fe200000e0000 */
[----:B------:R-:W-:Y:S01]  /*8a20*/  UIADD3 UR4, UPT, UPT, UR10, 0xa00, URZ ;  /* 0x00000a000a047890 */ /* 0x000fe2000fffe0ff */
[----:B------:R-:W-:Y:S01]  /*8a30*/  PLOP3.LUT P0, PT, PT, PT, PT, 0x80, 0x8 ;  /* 0x000000000008781c */ /* 0x000fe20003f0f070 */
[----:B------:R-:W-:Y:S11]  /*8a40*/  VIADD R0, R0, 0x40 ;  /* 0x0000004000007836 */ /* 0x000ff60000000000 */
[----:B------:R-:W-:Y:S01]  /*8a50*/  @!UPT UIADD3 URZ, UPT, UPT, URZ, URZ, URZ ;  /* 0x000000fffffff290 */ /* 0x000fe2000fffe0ff */
.L_x_181:
[----:B------:R-:W-:Y:S02]  /*8a60*/  PLOP3.LUT P1, PT, P1, P0, PT, 0xf2, 0x2f ;  /* 0x00000000002f781c */ /* 0x000fe40000f21e72 */
[----:B------:R-:W-:Y:S01]  /*8a70*/  @P0 R2UR P1, UR5, R0 ;  /* 0x00000000000502ca */ /* 0x000fe20000020000 */
[----:B------:R-:W-:Y:S07]  /*8a80*/  UMOV UR7, UR36 ;  /* 0x0000002400077c82 */ /* 0x000fee0008000000 */
[----:B------:R-:W-:Y:S05]  /*8a90*/  @P0 PLOP3.LUT P0, PT, P1, PT, PT, 0x80, 0x8 ;  /* 0x000000000008081c */ /* 0x000fea0000f0f070 */
[----:B------:R1:W-:Y:S08]  /*8aa0*/  UTMASTG.3D [UR4], [UR8] ;  /* 0x00000004080073b5 */ /* 0x0003f00008010000 */
[----:B-1----:R-:W-:Y:S05]  /*8ab0*/  @P0 BRA.U.ANY `(.L_x_181) ;  /* 0xfffffffd00e80947 */ /* 0x002fea000393ffff */
[----:B------:R0:W-:Y:S02]  /*8ac0*/  UTMACMDFLUSH ;  /* 0x00000000000079b7 */ /* 0x0001e40000000000 */
.L_x_179:
[----:B------:R-:W-:Y:S05]  /*8ad0*/  BSYNC.RECONVERGENT B0 ;  /* 0x0000000000007941 */ /* 0x000fea0003800200 */
.L_x_178:
[----:B------:R-:W-:Y:S01]  /*8ae0*/  UIADD3 UR43, UPT, UPT, UR43, 0x1, URZ ;  /* 0x000000012b2b7890 */ /* 0x000fe2000fffe0ff */
[----:B------:R-:W-:Y:S01]  /*8af0*/  ISETP.NE.AND P0, PT, R77, RZ, PT ;  /* 0x000000ff4d00720c */ /* 0x000fe20003f05270 */
[----:B------:R-:W-:Y:S02]  /*8b00*/  BSSY.RECONVERGENT B0, `(.L_x_182) ;  /* 0x0000007000007945 */ /* 0x000fe40003800200 */
[----:B------:R-:W-:Y:S04]  /*8b10*/  UISETP.NE.AND UP0, UPT, UR43, 0x4, UPT ;  /* 0x000000042b00788c */ /* 0x000fe8000bf05270 */
[----:B------:R-:W-:Y:S02]  /*8b20*/  USEL UR4, URZ, 0x1, UP0 ;  /* 0x00000001ff047887 */ /* 0x000fe40008000000 */
[----:B------:R-:W-:Y:S02]  /*8b30*/  USEL UR43, UR43, URZ, UP0 ;  /* 0x000000ff2b2b7287 */ /* 0x000fe40008000000 */
[----:B------:R-:W-:Y:S02]  /*8b40*/  ULOP3.LUT UR44, UR44, UR4, URZ, 0x3c, !UPT ;  /* 0x000000042c2c7292 */ /* 0x000fe4000f8e3cff */
[----:B------:R-:W-:Y:S10]  /*8b50*/  @P0 BRA `(.L_x_183) ;  /* 0x0000000000040947 */ /* 0x000ff40003800000 */
[----:B------:R-:W-:Y:S04]  /*8b60*/  DEPBAR.LE SB0, 0x1 ;  /* 0x000080400000791a */ /* 0x000fe80000000000 */
.L_x_183:
[----:B------:R-:W-:Y:S05]  /*8b70*/  BSYNC.RECONVERGENT B0 ;  /* 0x0000000000007941 */ /* 0x000fea0003800200 */
.L_x_182:
[----:B------:R-:W-:Y:S01]  /*8b80*/  BAR.SYNC.DEFER_BLOCKING 0x1, 0x80 ;  /* 0x0042000000007b1d */ /* 0x000fe20000010000 */
[----:B------:R-:W-:Y:S01]  /*8b90*/  ISETP.NE.AND P3, PT, R81, RZ, PT ;  /* 0x000000ff5100720c */ /* 0x000fe20003f65270 */
[----:B------:R-:W-:Y:S05]  /*8ba0*/  VIADD R66, R66, 0x1 ;  /* 0x0000000142427836 */ /* 0x000fea0000000000 */
[----:B------:R-:W-:Y:S01]  /*8bb0*/  ISETP.GE.U32.AND P0, PT, R66, 0x2, PT ;  /* 0x000000024200780c */ /* 0x000fe20003f06070 */
[----:B------:R-:W-:Y:S11]  /*8bc0*/  BSSY.RECONVERGENT B0, `(.L_x_184) ;  /* 0x000000b000007945 */ /* 0x000ff60003800200 */
[----:B------:R-:W-:Y:S01]  /*8bd0*/  @!UPT UIADD3 URZ, UPT, UPT, URZ, URZ, URZ ;  /* 0x000000fffffff290 */ /* 0x000fe2000fffe0ff */
[----:B------:R-:W-:Y:S05]  /*8be0*/  @!P0 BRA `(.L_x_185) ;  /* 0x0000000000208947 */ /* 0x000fea0003800000 */
[C---:B-1----:R-:W-:Y:S01]  /*8bf0*/  @!P3 LEA R2, R72.reuse, UR41, 0x3 ;  /* 0x000000294802bc11 */ /* 0x042fe2000f8e18ff */
[----:B------:R-:W-:Y:S02]  /*8c00*/  IMAD.U32 R0, RZ, RZ, UR37 ;  /* 0x00000025ff007e24 */ /* 0x000fe4000f8e00ff */
[----:B------:R-:W-:Y:S02]  /*8c10*/  VIADD R72, R72, 0x1 ;  /* 0x0000000148487836 */ /* 0x000fe40000000000 */
[----:B------:R-:W-:Y:S03]  /*8c20*/  @!P3 VIADD R2, R2, 0xf0 ;  /* 0x000000f00202b836 */ /* 0x000fe60000000000 */
[----:B------:R-:W-:Y:S02]  /*8c30*/  ISETP.NE.AND P0, PT, R72, 0x4, PT ;  /* 0x000000044800780c */ /* 0x000fe40003f05270 */
[----:B------:R-:W-:Y:S02]  /*8c40*/  @!P3 PRMT R0, R0, 0x654, R2 ;  /* 0x000006540000b816 */ /* 0x000fe40000000002 */
[----:B------:R-:W-:Y:S02]  /*8c50*/  SEL R72, R72, RZ, P0 ;  /* 0x000000ff48487207 */ /* 0x000fe40000000000 */
[----:B------:R2:W-:Y:S07]  /*8c60*/  @!P3 SYNCS.ARRIVE.TRANS64.RED.A1T0 RZ, [R0+URZ], RZ ;  /* 0x000000ff00ffb9a7 */ /* 0x0005ee00081004ff */
.L_x_185:
[----:B------:R-:W-:Y:S05]  /*8c70*/  BSYNC.RECONVERGENT B0 ;  /* 0x0000000000007941 */ /* 0x000fea0003800200 */
.L_x_184:
[C---:B------:R-:W-:Y:S01]  /*8c80*/  ISETP.EQ.OR P2, PT, R25.reuse, 0x3, P3 ;  /* 0x000000031900780c */ /* 0x040fe20001f42670 */
[----:B------:R-:W-:Y:S01]  /*8c90*/  VIADD R25, R25, 0x1 ;  /* 0x0000000119197836 */ /* 0x000fe20000000000 */
[----:B------:R-:W-:Y:S04]  /*8ca0*/  SEL R67, R67, 0x1, P3 ;  /* 0x0000000143437807 */ /* 0x000fe80001800000 */
[----:B------:R-:W-:Y:S07]  /*8cb0*/  ISETP.NE.AND P0, PT, R25, 0x4, PT ;  /* 0x000000041900780c */ /* 0x000fee0003f05270 */
[----:B-1----:R-:W-:Y:S02]  /*8cc0*/  @!P2 LEA R2, R65, UR41, 0x3 ;  /* 0x000000294102ac11 */ /* 0x002fe4000f8e18ff */
[----:B--2---:R-:W-:Y:S04]  /*8cd0*/  @!P2 SHF.L.U32 R0, R68, 0x1f, RZ ;  /* 0x0000001f4400a819 */ /* 0x004fe800000006ff */
[----:B------:R-:W1:Y:S02]  /*8ce0*/  @!P2 SYNCS.PHASECHK.TRANS64.TRYWAIT P1, [R2+URZ+0xd0], R0 ;  /* 0x0000d0000200a5a7 */ /* 0x000e6400080211ff */
[----:B-1----:R-:W-:Y:S01]  /*8cf0*/  @!P2 SEL R67, RZ, 0x1, !P1 ;  /* 0x00000001ff43a807 */ /* 0x002fe20004800000 */
[----:B------:R-:W-:Y:S06]  /*8d00*/  @P0 BRA `(.L_x_186) ;  /* 0xffffffd800b40947 */ /* 0x000fec000383ffff */
[----:B------:R-:W-:Y:S01]  /*8d10*/  ISETP.NE.AND P3, PT, R80, RZ, PT ;  /* 0x000000ff5000720c */ /* 0x000fe20003f65270 */
[----:B------:R-:W-:Y:S01]  /*8d20*/  UIADD3 UR42, UPT, UPT, UR42, 0x4, URZ ;  /* 0x000000042a2a7890 */ /* 0x000fe2000fffe0ff */
[----:B------:R-:W-:Y:S01]  /*8d30*/  ISETP.NE.AND P0, PT, R62, 0x2, PT ;  /* 0x000000023e00780c */ /* 0x000fe20003f05270 */
[----:B------:R-:W-:Y:S02]  /*8d40*/  IMAD.IADD R23, R69, 0x1, R47 ;  /* 0x0000000145177824 */ /* 0x000fe400078e022f */
[----:B------:R-:W-:Y:S01]  /*8d50*/  IMAD.IADD R24, R70, 0x1, R56 ;  /* 0x0000000146187824 */ /* 0x000fe200078e0238 */
[----:B------:R-:W-:Y:S02]  /*8d60*/  SEL R0, RZ, 0x1, P0 ;  /* 0x00000001ff007807 */ /* 0x000fe40000000000 */
[----:B------:R-:W-:Y:S02]  /*8d70*/  SEL R62, R62, RZ, P0 ;  /* 0x000000ff3e3e7207 */ /* 0x000fe40000000000 */
[----:B------:R-:W-:-:S03]  /*8d80*/  LOP3.LUT R73, R73, R0, RZ, 0x3c, !PT ;  /* 0x0000000049497212 */ /* 0x000fc600078e3cff */
[----:B------:R-:W-:Y:S01]  /*8d90*/  @P3 R2UR UR36, R71 ;  /* 0x00000000472432ca */ /* 0x000fe200000e0000 */
[----:B------:R-:W-:-:S14]  /*8da0*/  @P3 BRA `(.L_x_187) ;  /* 0xffffffcc00543947 */ /* 0x000fdc000383ffff */
[----:B------:R-:W-:-:S09]  /*8db0*/  UISETP.NE.AND UP0, UPT, UR45, URZ, UPT ;  /* 0x000000ff2d00728c */ /* 0x000fd2000bf05270 */
[----:B------:R-:W-:Y:S05]  /*8dc0*/  BRA.U !UP0, `(.L_x_188) ;  /* 0x0000000108487547 */ /* 0x000fea000b800000 */
[----:B------:R-:W1:Y:S02]  /*8dd0*/  LDCU.64 UR4, c[0x0][0x890] ;  /* 0x00011200ff0477ac */ /* 0x000e640008000a00 */
[----:B-1----:R-:W-:-:S04]  /*8de0*/  UISETP.NE.U32.AND UP0, UPT, UR4, URZ, UPT ;  /* 0x000000ff0400728c */ /* 0x002fc8000bf05070 */
[----:B------:R-:W-:-:S09]  /*8df0*/  UISETP.NE.AND.EX UP0, UPT, UR5, URZ, UPT, UP0 ;  /* 0x000000ff0500728c */ /* 0x000fd2000bf05300 */
[----:B------:R-:W-:Y:S05]  /*8e00*/  BRA.U UP0, `(.L_x_189) ;  /* 0x00000001000c7547 */ /* 0x000fea000b800000 */
[----:B------:R-:W-:-:S13]  /*8e10*/  FSETP.NEU.AND P0, PT, R36, RZ, PT ;  /* 0x000000ff2400720b */ /* 0x000fda0003f0d000 */
[----:B------:R-:W-:Y:S05]  /*8e20*/  @!P0 EXIT ;  /* 0x000000000000894d */ /* 0x000fea0003800000 */
[----:B------:R-:W-:Y:S05]  /*8e30*/  BRA `(.L_x_188) ;  /* 0x00000000002c7947 */ /* 0x000fea0003800000 */
.L_x_189:
[----:B------:R-:W-:Y:S01]  /*8e40*/  ISETP.NE.AND P0, PT, R58, RZ, PT ;  /* 0x000000ff3a00720c */ /* 0x000fe20003f05270 */
[----:B------:R-:W-:-:S12]  /*8e50*/  BSSY.RECONVERGENT B0, `(.L_x_188) ;  /* 0x0000009000007945 */ /* 0x000fd80003800200 */
[----:B------:R-:W-:Y:S05]  /*8e60*/  @P0 BRA `(.L_x_190) ;  /* 0x0000000000140947 */ /* 0x000fea0003800000 */
[----:B------:R-:W1:Y:S02]  /*8e70*/  LDCU.64 UR4, c[0x0][0x888] ;  /* 0x00011100ff0477ac */ /* 0x000e640008000a00 */
[----:B-1----:R-:W-:-:S04]  /*8e80*/  ISETP.NE.U32.AND P0, PT, RZ, UR4, PT ;  /* 0x00000004ff007c0c */ /* 0x002fc8000bf05070 */
[----:B------:R-:W-:-:S13]  /*8e90*/  ISETP.NE.AND.EX P0, PT, RZ, UR5, PT, P0 ;  /* 0x00000005ff007c0c */ /* 0x000fda000bf05300 */
[----:B------:R-:W-:Y:S05]  /*8ea0*/  @!P0 EXIT ;  /* 0x000000000000894d */ /* 0x000fea0003800000 */
[----:B------:R-:W-:Y:S05]  /*8eb0*/  BRA `(.L_x_191) ;  /* 0x0000000000087947 */ /* 0x000fea0003800000 */
.L_x_190:
[----:B------:R-:W-:-:S13]  /*8ec0*/  FSETP.NEU.AND P0, PT, R36, RZ, PT ;  /* 0x000000ff2400720b */ /* 0x000fda0003f0d000 */
[----:B------:R-:W-:Y:S05]  /*8ed0*/  @!P0 EXIT ;  /* 0x000000000000894d */ /* 0x000fea0003800000 */
.L_x_191:
[----:B------:R-:W-:Y:S05]  /*8ee0*/  BSYNC.RECONVERGENT B0 ;  /* 0x0000000000007941 */ /* 0x000fea0003800200 */
.L_x_188:
[----:B------:R-:W-:Y:S01]  /*8ef0*/  LEA R2, R72, UR41, 0x3 ;  /* 0x0000002948027c11 */ /* 0x000fe2000f8e18ff */
[----:B------:R-:W-:Y:S01]  /*8f00*/  IMAD.U32 R0, RZ, RZ, UR37 ;  /* 0x00000025ff007e24 */ /* 0x000fe2000f8e00ff */
[----:B------:R-:W-:-:S04]  /*8f10*/  DEPBAR.LE SB0, 0x0 ;  /* 0x000080000000791a */ /* 0x000fc80000000000 */
[----:B------:R-:W-:-:S05]  /*8f20*/  VIADD R2, R2, 0xf0 ;  /* 0x000000f002027836 */ /* 0x000fca0000000000 */
[----:B------:R-:W-:-:S04]  /*8f30*/  PRMT R0, R0, 0x654, R2 ;  /* 0x0000065400007816 */ /* 0x000fc80000000002 */
[----:B------:R-:W-:Y:S01]  /*8f40*/  SYNCS.ARRIVE.TRANS64.RED.A1T0 RZ, [R0+URZ], RZ ;  /* 0x000000ff00ff79a7 */ /* 0x000fe200081004ff */
[----:B------:R-:W-:Y:S05]  /*8f50*/  EXIT ;  /* 0x000000000000794d */ /* 0x000fea0003800000 */
.L_x_25:
[----:B--2---:R2:W4:Y:S02]  /*8f60*/  SYNCS.PHASECHK.TRANS64.TRYWAIT P0, [R2+URZ+0x190], R3 ;  /* 0x00019003020075a7 */ /* 0x00452400080011ff */
[----:B----4-:R-:W-:Y:S05]  /*8f70*/  @!P0 NANOSLEEP.SYNCS 0x989680 ;  /* 0x009896800000895d */ /* 0x010fea0003900000 */
[----:B------:R-:W4:Y:S02]  /*8f80*/  @!P0 SYNCS.PHASECHK.TRANS64 P0, [R2+URZ+0x190], R3 ;  /* 0x00019003020085a7 */ /* 0x000f2400080010ff */
[----:B----4-:R-:W-:Y:S05]  /*8f90*/  @!P0 BRA `(.L_x_25) ;  /* 0xfffffffc00f08947 */ /* 0x010fea000383ffff */
[----:B------:R-:W-:Y:S05]  /*8fa0*/  BRA `(.L_x_192) ;  /* 0xffffff8800547947 */ /* 0x000fea000383ffff */
.L_x_28:
[----:B------:R-:W-:-:S07]  /*8fb0*/  MOV R2, UR33 ;  /* 0x0000002100027c02 */ /* 0x000fce0008000f00 */
.L_x_193:
[----:B-1----:R1:W2:Y:S02]  /*8fc0*/  SYNCS.PHASECHK.TRANS64.TRYWAIT P0, [R2+URZ+0x68], R4 ;  /* 0x00006804020075a7 */ /* 0x0022a400080011ff */
[----:B--2---:R-:W-:Y:S05]  /*8fd0*/  @!P0 NANOSLEEP.SYNCS 0x989680 ;  /* 0x009896800000895d */ /* 0x004fea0003900000 */
[----:B------:R-:W2:Y:S02]  /*8fe0*/  @!P0 SYNCS.PHASECHK.TRANS64 P0, [R2+URZ+0x68], R4 ;  /* 0x00006804020085a7 */ /* 0x000ea400080010ff */
[----:B--2---:R-:W-:Y:S05]  /*8ff0*/  @!P0 BRA `(.L_x_193) ;  /* 0xfffffffc00f08947 */ /* 0x004fea000383ffff */
[----:B------:R-:W-:Y:S05]  /*9000*/  BRA `(.L_x_27) ;  /* 0xffffff8800b87947 */ /* 0x000fea000383ffff */
.L_x_35:
[----:B-1----:R-:W-:-:S07]  /*9010*/  MOV R2, UR17 ;  /* 0x0000001100027c02 */ /* 0x002fce0008000f00 */
.L_x_194:
[----:B-1----:R1:W2:Y:S02]  /*9020*/  SYNCS.PHASECHK.TRANS64.TRYWAIT P0, [R2+URZ+0x68], R4 ;  /* 0x00006804020075a7 */ /* 0x0022a400080011ff */
[----:B--2---:R-:W-:Y:S05]  /*9030*/  @!P0 NANOSLEEP.SYNCS 0x989680 ;  /* 0x009896800000895d */ /* 0x004fea0003900000 */
[----:B------:R-:W2:Y:S02]  /*9040*/  @!P0 SYNCS.PHASECHK.TRANS64 P0, [R2+URZ+0x68], R4 ;  /* 0x00006804020085a7 */ /* 0x000ea400080010ff */
[----:B--2---:R-:W-:Y:S05]  /*9050*/  @!P0 BRA `(.L_x_194) ;  /* 0xfffffffc00f08947 */ /* 0x004fea000383ffff */
[----:B------:R-:W-:Y:S05]  /*9060*/  BRA `(.L_x_34) ;  /* 0xffffff8c00747947 */ /* 0x000fea000383ffff */
.L_x_40:
[----:B-1----:R1:W2:Y:S02]  /*9070*/  SYNCS.PHASECHK.TRANS64.TRYWAIT P0, [R2+URZ+0x120], R3 ;  /* 0x00012003020075a7 */ /* 0x0022a400080011ff */
[----:B--2---:R-:W-:Y:S05]  /*9080*/  @!P0 NANOSLEEP.SYNCS 0x989680 ;  /* 0x009896800000895d */ /* 0x004fea0003900000 */
[----:B------:R-:W2:Y:S02]  /*9090*/  @!P0 SYNCS.PHASECHK.TRANS64 P0, [R2+URZ+0x120], R3 ;  /* 0x00012003020085a7 */ /* 0x000ea400080010ff */
[----:B--2---:R-:W-:Y:S05]  /*90a0*/  @!P0 BRA `(.L_x_40) ;  /* 0xfffffffc00f08947 */ /* 0x004fea000383ffff */
[----:B------:R-:W-:Y:S05]  /*90b0*/  BRA `(.L_x_195) ;  /* 0xffffff9000147947 */ /* 0x000fea000383ffff */
.L_x_44:
[----:B---3--:R-:W-:-:S07]  /*90c0*/  MOV R0, UR4 ;  /* 0x0000000400007c02 */ /* 0x008fce0008000f00 */
.L_x_196:
[----:B-1----:R1:W2:Y:S02]  /*90d0*/  SYNCS.PHASECHK.TRANS64.TRYWAIT P0, [R0+URZ], R2 ;  /* 0x00000002000075a7 */ /* 0x0022a400080011ff */
[----:B--2---:R-:W-:Y:S05]  /*90e0*/  @!P0 NANOSLEEP.SYNCS 0x989680 ;  /* 0x009896800000895d */ /* 0x004fea0003900000 */
[----:B------:R-:W2:Y:S02]  /*90f0*/  @!P0 SYNCS.PHASECHK.TRANS64 P0, [R0+URZ], R2 ;  /* 0x00000002000085a7 */ /* 0x000ea400080010ff */
[----:B--2---:R-:W-:Y:S05]  /*9100*/  @!P0 BRA `(.L_x_196) ;  /* 0xfffffffc00f08947 */ /* 0x004fea000383ffff */
[----:B------:R-:W-:Y:S05]  /*9110*/  BRA `(.L_x_197) ;  /* 0xffffff9400847947 */ /* 0x000fea000383ffff */
.L_x_45:
[----:B---3--:R-:W-:-:S07]  /*9120*/  MOV R0, UR4 ;  /* 0x0000000400007c02 */ /* 0x008fce0008000f00 */
.L_x_198:
[----:B-1----:R1:W2:Y:S02]  /*9130*/  SYNCS.PHASECHK.TRANS64.TRYWAIT P0, [R0+URZ], R3 ;  /* 0x00000003000075a7 */ /* 0x0022a400080011ff */
[----:B--2---:R-:W-:Y:S05]  /*9140*/  @!P0 NANOSLEEP.SYNCS 0x989680 ;  /* 0x009896800000895d */ /* 0x004fea0003900000 */
[----:B------:R-:W2:Y:S02]  /*9150*/  @!P0 SYNCS.PHASECHK.TRANS64 P0, [R0+URZ], R3 ;  /* 0x00000003000085a7 */ /* 0x000ea400080010ff */
[----:B--2---:R-:W-:Y:S05]  /*9160*/  @!P0 BRA `(.L_x_198) ;  /* 0xfffffffc00f08947 */ /* 0x004fea000383ffff */
[----:B------:R-:W-:Y:S05]  /*9170*/  BRA `(.L_x_199) ;  /* 0xffffff9400907947 */ /* 0x000fea000383ffff */
.L_x_46:
[----:B---3--:R-:W-:-:S07]  /*9180*/  MOV R0, UR4 ;  /* 0x0000000400007c02 */ /* 0x008fce0008000f00 */
.L_x_200:
[----:B-1----:R1:W2:Y:S02]  /*9190*/  SYNCS.PHASECHK.TRANS64.TRYWAIT P0, [R0+URZ], R3 ;  /* 0x00000003000075a7 */ /* 0x0022a400080011ff */
[----:B--2---:R-:W-:Y:S05]  /*91a0*/  @!P0 NANOSLEEP.SYNCS 0x989680 ;  /* 0x009896800000895d */ /* 0x004fea0003900000 */
[----:B------:R-:W2:Y:S02]  /*91b0*/  @!P0 SYNCS.PHASECHK.TRANS64 P0, [R0+URZ], R3 ;  /* 0x00000003000085a7 */ /* 0x000ea400080010ff */
[----:B--2---:R-:W-:Y:S05]  /*91c0*/  @!P0 BRA `(.L_x_200) ;  /* 0xfffffffc00f08947 */ /* 0x004fea000383ffff */
[----:B------:R-:W-:Y:S05]  /*91d0*/  BRA `(.L_x_201) ;  /* 0xffffff94009c7947 */ /* 0x000fea000383ffff */
.L_x_47:
[----:B---3--:R-:W-:-:S07]  /*91e0*/  MOV R0, UR4 ;  /* 0x0000000400007c02 */ /* 0x008fce0008000f00 */
.L_x_202:
[----:B-1----:R1:W2:Y:S02]  /*91f0*/  SYNCS.PHASECHK.TRANS64.TRYWAIT P0, [R0+URZ], R3 ;  /* 0x00000003000075a7 */ /* 0x0022a400080011ff */
[----:B--2---:R-:W-:Y:S05]  /*9200*/  @!P0 NANOSLEEP.SYNCS 0x989680 ;  /* 0x009896800000895d */ /* 0x004fea0003900000 */
[----:B------:R-:W2:Y:S02]  /*9210*/  @!P0 SYNCS.PHASECHK.TRANS64 P0, [R0+URZ], R3 ;  /* 0x00000003000085a7 */ /* 0x000ea400080010ff */
[----:B--2---:R-:W-:Y:S05]  /*9220*/  @!P0 BRA `(.L_x_202) ;  /* 0xfffffffc00f08947 */ /* 0x004fea000383ffff */
[----:B------:R-:W-:Y:S05]  /*9230*/  BRA `(.L_x_203) ;  /* 0xffffff9400a87947 */ /* 0x000fea000383ffff */
.L_x_48:
[----:B---3--:R-:W-:-:S07]  /*9240*/  MOV R0, UR4 ;  /* 0x0000000400007c02 */ /* 0x008fce0008000f00 */
.L_x_204:
[----:B-1----:R1:W2:Y:S02]  /*9250*/  SYNCS.PHASECHK.TRANS64.TRYWAIT P0, [R0+URZ], R3 ;  /* 0x00000003000075a7 */ /* 0x0022a400080011ff */
[----:B--2---:R-:W-:Y:S05]  /*9260*/  @!P0 NANOSLEEP.SYNCS 0x989680 ;  /* 0x009896800000895d */ /* 0x004fea0003900000 */
[----:B------:R-:W2:Y:S02]  /*9270*/  @!P0 SYNCS.PHASECHK.TRANS64 P0, [R0+URZ], R3 ;  /* 0x00000003000085a7 */ /* 0x000ea400080010ff */
[----:B--2---:R-:W-:Y:S05]  /*9280*/  @!P0 BRA `(.L_x_204) ;  /* 0xfffffffc00f08947 */ /* 0x004fea000383ffff */
[----:B------:R-:W-:Y:S05]  /*9290*/  BRA `(.L_x_205) ;  /* 0xffffff9400b47947 */ /* 0x000fea000383ffff */
.L_x_49:
[----:B---3--:R-:W-:-:S07]  /*92a0*/  MOV R0, UR4 ;  /* 0x0000000400007c02 */ /* 0x008fce0008000f00 */
.L_x_206:
[----:B-1----:R1:W2:Y:S02]  /*92b0*/  SYNCS.PHASECHK.TRANS64.TRYWAIT P0, [R0+URZ], R3 ;  /* 0x00000003000075a7 */ /* 0x0022a400080011ff */
[----:B--2---:R-:W-:Y:S05]  /*92c0*/  @!P0 NANOSLEEP.SYNCS 0x989680 ;  /* 0x009896800000895d */ /* 0x004fea0003900000 */
[----:B------:R-:W2:Y:S02]  /*92d0*/  @!P0 SYNCS.PHASECHK.TRANS64 P0, [R0+URZ], R3 ;  /* 0x00000003000085a7 */ /* 0x000ea400080010ff */
[----:B--2---:R-:W-:Y:S05]  /*92e0*/  @!P0 BRA `(.L_x_206) ;  /* 0xfffffffc00f08947 */ /* 0x004fea000383ffff */
[----:B------:R-:W-:Y:S05]  /*92f0*/  BRA `(.L_x_207) ;  /* 0xffffff9400c07947 */ /* 0x000fea000383ffff */
.L_x_50:
[----:B---3--:R-:W-:-:S07]  /*9300*/  MOV R0, UR4 ;  /* 0x0000000400007c02 */ /* 0x008fce0008000f00 */
.L_x_208:
[----:B-1----:R1:W2:Y:S02]  /*9310*/  SYNCS.PHASECHK.TRANS64.TRYWAIT P0, [R0+URZ], R3 ;  /* 0x00000003000075a7 */ /* 0x0022a400080011ff */
[----:B--2---:R-:W-:Y:S05]  /*9320*/  @!P0 NANOSLEEP.SYNCS 0x989680 ;  /* 0x009896800000895d */ /* 0x004fea0003900000 */
[----:B------:R-:W2:Y:S02]  /*9330*/  @!P0 SYNCS.PHASECHK.TRANS64 P0, [R0+URZ], R3 ;  /* 0x00000003000085a7 */ /* 0x000ea400080010ff */
[----:B--2---:R-:W-:Y:S05]  /*9340*/  @!P0 BRA `(.L_x_208) ;  /* 0xfffffffc00f08947 */ /* 0x004fea000383ffff */
[----:B------:R-:W-:Y:S05]  /*9350*/  BRA `(.L_x_209) ;  /* 0xffffff9400cc7947 */ /* 0x000fea000383ffff */
.L_x_51:
[----:B---3--:R-:W-:-:S07]  /*9360*/  MOV R0, UR4 ;  /* 0x0000000400007c02 */ /* 0x008fce0008000f00 */
.L_x_210:
[----:B-1----:R1:W2:Y:S02]  /*9370*/  SYNCS.PHASECHK.TRANS64.TRYWAIT P0, [R0+URZ], R3 ;  /* 0x00000003000075a7 */ /* 0x0022a400080011ff */
[----:B--2---:R-:W-:Y:S05]  /*9380*/  @!P0 NANOSLEEP.SYNCS 0x989680 ;  /* 0x009896800000895d */ /* 0x004fea0003900000 */
[----:B------:R-:W2:Y:S02]  /*9390*/  @!P0 SYNCS.PHASECHK.TRANS64 P0, [R0+URZ], R3 ;  /* 0x00000003000085a7 */ /* 0x000ea400080010ff */
[----:B--2---:R-:W-:Y:S05]  /*93a0*/  @!P0 BRA `(.L_x_210) ;  /* 0xfffffffc00f08947 */ /* 0x004fea000383ffff */
[----:B------:R-:W-:Y:S05]  /*93b0*/  BRA `(.L_x_211) ;  /* 0xffffff9400d87947 */ /* 0x000fea000383ffff */
.L_x_52:
[----:B---3--:R-:W-:-:S07]  /*93c0*/  MOV R0, UR4 ;  /* 0x0000000400007c02 */ /* 0x008fce0008000f00 */
.L_x_212:
[----:B-1----:R1:W2:Y:S02]  /*93d0*/  SYNCS.PHASECHK.TRANS64.TRYWAIT P0, [R0+URZ], R3 ;  /* 0x00000003000075a7 */ /* 0x0022a400080011ff */
[----:B--2---:R-:W-:Y:S05]  /*93e0*/  @!P0 NANOSLEEP.SYNCS 0x989680 ;  /* 0x009896800000895d */ /* 0x004fea0003900000 */
[----:B------:R-:W2:Y:S02]  /*93f0*/  @!P0 SYNCS.PHASECHK.TRANS64 P0, [R0+URZ], R3 ;  /* 0x00000003000085a7 */ /* 0x000ea400080010ff */
[----:B--2---:R-:W-:Y:S05]  /*9400*/  @!P0 BRA `(.L_x_212) ;  /* 0xfffffffc00f08947 */ /* 0x004fea000383ffff */
[----:B------:R-:W-:Y:S05]  /*9410*/  BRA `(.L_x_213) ;  /* 0xffffff9400e47947 */ /* 0x000fea000383ffff */
.L_x_53:
[----:B---3--:R-:W-:-:S07]  /*9420*/  MOV R0, UR4 ;  /* 0x0000000400007c02 */ /* 0x008fce0008000f00 */
.L_x_214:
[----:B-1----:R1:W2:Y:S02]  /*9430*/  SYNCS.PHASECHK.TRANS64.TRYWAIT P0, [R0+URZ], R3 ;  /* 0x00000003000075a7 */ /* 0x0022a400080011ff */
[----:B--2---:R-:W-:Y:S05]  /*9440*/  @!P0 NANOSLEEP.SYNCS 0x989680 ;  /* 0x009896800000895d */ /* 0x004fea0003900000 */
[----:B------:R-:W2:Y:S02]  /*9450*/  @!P0 SYNCS.PHASECHK.TRANS64 P0, [R0+URZ], R3 ;  /* 0x00000003000085a7 */ /* 0x000ea400080010ff */
[----:B--2---:R-:W-:Y:S05]  /*9460*/  @!P0 BRA `(.L_x_214) ;  /* 0xfffffffc00f08947 */ /* 0x004fea000383ffff */
[----:B------:R-:W-:Y:S05]  /*9470*/  BRA `(.L_x_215) ;  /* 0xffffff9400f07947 */ /* 0x000fea000383ffff */
.L_x_54:
[----:B---3--:R-:W-:-:S07]  /*9480*/  MOV R0, UR4 ;  /* 0x0000000400007c02 */ /* 0x008fce0008000f00 */
.L_x_216:
[----:B-1----:R1:W2:Y:S02]  /*9490*/  SYNCS.PHASECHK.TRANS64.TRYWAIT P0, [R0+URZ], R3 ;  /* 0x00000003000075a7 */ /* 0x0022a400080011ff */
[----:B--2---:R-:W-:Y:S05]  /*94a0*/  @!P0 NANOSLEEP.SYNCS 0x989680 ;  /* 0x009896800000895d */ /* 0x004fea0003900000 */
[----:B------:R-:W2:Y:S02]  /*94b0*/  @!P0 SYNCS.PHASECHK.TRANS64 P0, [R0+URZ], R3 ;  /* 0x00000003000085a7 */ /* 0x000ea400080010ff */
[----:B--2---:R-:W-:Y:S05]  /*94c0*/  @!P0 BRA `(.L_x_216) ;  /* 0xfffffffc00f08947 */ /* 0x004fea000383ffff */
[----:B------:R-:W-:Y:S05]  /*94d0*/  BRA `(.L_x_217) ;  /* 0xffffff9400fc7947 */ /* 0x000fea000383ffff */
.L_x_55:
[----:B---3--:R-:W-:-:S07]  /*94e0*/  MOV R0, UR4 ;  /* 0x0000000400007c02 */ /* 0x008fce0008000f00 */
.L_x_218:
[----:B-1----:R1:W2:Y:S02]  /*94f0*/  SYNCS.PHASECHK.TRANS64.TRYWAIT P0, [R0+URZ], R3 ;  /* 0x00000003000075a7 */ /* 0x0022a400080011ff */
[----:B--2---:R-:W-:Y:S05]  /*9500*/  @!P0 NANOSLEEP.SYNCS 0x989680 ;  /* 0x009896800000895d */ /* 0x004fea0003900000 */
[----:B------:R-:W2:Y:S02]  /*9510*/  @!P0 SYNCS.PHASECHK.TRANS64 P0, [R0+URZ], R3 ;  /* 0x00000003000085a7 */ /* 0x000ea400080010ff */
[----:B--2---:R-:W-:Y:S05]  /*9520*/  @!P0 BRA `(.L_x_218) ;  /* 0xfffffffc00f08947 */ /* 0x004fea000383ffff */
[----:B------:R-:W-:Y:S05]  /*9530*/  BRA `(.L_x_219) ;  /* 0xffffff9800087947 */ /* 0x000fea000383ffff */
.L_x_58:
[----:B-1----:R1:W2:Y:S02]  /*9540*/  SYNCS.PHASECHK.TRANS64.TRYWAIT P0, [R0+URZ+0x180], R4 ;  /* 0x00018004000075a7 */ /* 0x0022a400080011ff */
[----:B--2---:R-:W-:Y:S05]  /*9550*/  @!P0 NANOSLEEP.SYNCS 0x989680 ;  /* 0x009896800000895d */ /* 0x004fea0003900000 */
[----:B------:R-:W2:Y:S02]  /*9560*/  @!P0 SYNCS.PHASECHK.TRANS64 P0, [R0+URZ+0x180], R4 ;  /* 0x00018004000085a7 */ /* 0x000ea400080010ff */
[----:B--2---:R-:W-:Y:S05]  /*9570*/  @!P0 BRA `(.L_x_58) ;  /* 0xfffffffc00f08947 */ /* 0x004fea000383ffff */
[----:B------:R-:W-:Y:S05]  /*9580*/  BRA `(.L_x_220) ;  /* 0xffffff9800687947 */ /* 0x000fea000383ffff */
.L_x_59:
[----:B------:R-:W-:-:S07]  /*9590*/  MOV R0, UR5 ;  /* 0x0000000500007c02 */ /* 0x000fce0008000f00 */
.L_x_221:
[----:B-1----:R1:W2:Y:S02]  /*95a0*/  SYNCS.PHASECHK.TRANS64.TRYWAIT P0, [R0+URZ+0x130], R5 ;  /* 0x00013005000075a7 */ /* 0x0022a400080011ff */
[----:B--2---:R-:W-:Y:S05]  /*95b0*/  @!P0 NANOSLEEP.SYNCS 0x989680 ;  /* 0x009896800000895d */ /* 0x004fea0003900000 */
[----:B------:R-:W2:Y:S02]  /*95c0*/  @!P0 SYNCS.PHASECHK.TRANS64 P0, [R0+URZ+0x130], R5 ;  /* 0x00013005000085a7 */ /* 0x000ea400080010ff */
[----:B--2---:R-:W-:Y:S05]  /*95d0*/  @!P0 BRA `(.L_x_221) ;  /* 0xfffffffc00f08947 */ /* 0x004fea000383ffff */
[----:B------:R-:W-:Y:S05]  /*95e0*/  BRA `(.L_x_222) ;  /* 0xffffff9800787947 */ /* 0x000fea000383ffff */
.L_x_60:
[----:B-1----:R1:W2:Y:S02]  /*95f0*/  SYNCS.PHASECHK.TRANS64.TRYWAIT P1, [R0+URZ+0x120], R4 ;  /* 0x00012004000075a7 */ /* 0x0022a400080211ff */
[----:B--2---:R-:W-:Y:S05]  /*9600*/  @!P1 NANOSLEEP.SYNCS 0x989680 ;  /* 0x009896800000995d */ /* 0x004fea0003900000 */
[----:B------:R-:W2:Y:S02]  /*9610*/  @!P1 SYNCS.PHASECHK.TRANS64 P1, [R0+URZ+0x120], R4 ;  /* 0x00012004000095a7 */ /* 0x000ea400080210ff */
[----:B--2---:R-:W-:Y:S05]  /*9620*/  @!P1 BRA `(.L_x_60) ;  /* 0xfffffffc00f09947 */ /* 0x004fea000383ffff */
[----:B------:R-:W-:Y:S05]  /*9630*/  BRA `(.L_x_223) ;  /* 0xffffff9800a87947 */ /* 0x000fea000383ffff */
.L_x_63:
[----:B------:R-:W-:-:S07]  /*9640*/  MOV R0, UR5 ;  /* 0x0000000500007c02 */ /* 0x000fce0008000f00 */
.L_x_224:
[----:B-1----:R1:W2:Y:S02]  /*9650*/  SYNCS.PHASECHK.TRANS64.TRYWAIT P0, [R0+URZ+0x130], R2 ;  /* 0x00013002000075a7 */ /* 0x0022a400080011ff */
[----:B--2---:R-:W-:Y:S05]  /*9660*/  @!P0 NANOSLEEP.SYNCS 0x989680 ;  /* 0x009896800000895d */ /* 0x004fea0003900000 */
[----:B------:R-:W2:Y:S02]  /*9670*/  @!P0 SYNCS.PHASECHK.TRANS64 P0, [R0+URZ+0x130], R2 ;  /* 0x00013002000085a7 */ /* 0x000ea400080010ff */
[----:B--2---:R-:W-:Y:S05]  /*9680*/  @!P0 BRA `(.L_x_224) ;  /* 0xfffffffc00f08947 */ /* 0x004fea000383ffff */
[----:B------:R-:W-:Y:S05]  /*9690*/  BRA `(.L_x_62) ;  /* 0xffffff9800fc7947 */ /* 0x000fea000383ffff */
.L_x_72:
[----:B-1----:R-:W-:-:S04]  /*96a0*/  MOV R4, UR6 ;  /* 0x0000000600047c02 */ /* 0x002fc80008000f00 */
[----:B------:R1:W2:Y:S03]  /*96b0*/  SYNCS.PHASECHK.TRANS64.TRYWAIT P0, [R4+URZ+0x8], R5 ;  /* 0x00000805040075a7 */ /* 0x0002a600080011ff */
[----:B--2---:R-:W-:Y:S05]  /*96c0*/  @!P0 NANOSLEEP.SYNCS 0x989680 ;  /* 0x009896800000895d */ /* 0x004fea0003900000 */
[----:B------:R-:W2:Y:S02]  /*96d0*/  @!P0 SYNCS.PHASECHK.TRANS64 P0, [R4+URZ+0x8], R5 ;  /* 0x00000805040085a7 */ /* 0x000ea400080010ff */
[----:B--2---:R-:W-:Y:S05]  /*96e0*/  @!P0 BRA `(.L_x_72) ;  /* 0xfffffffc00ec8947 */ /* 0x004fea000383ffff */
[----:B------:R-:W-:Y:S05]  /*96f0*/  BRA `(.L_x_71) ;  /* 0xffffff9c00b07947 */ /* 0x000fea000383ffff */
.L_x_74:
[----:B------:R-:W-:Y:S01]  /*9700*/  BSSY B0, `(.L_x_225) ;  /* 0x0000006000007945 */ /* 0x000fe20003800000 */
[----:B------:R-:W-:-:S07]  /*9710*/  MOV R15, 0xffffffff ;  /* 0xffffffff000f7802 */ /* 0x000fce0000000f00 */
[----:B-1---5:R-:W-:Y:S05]  /*9720*/  WARPSYNC.COLLECTIVE R15, `(.L_x_226) ;  /* 0x000000000f0c7348 */ /* 0x022fea0003c00000 */
[----:B------:R-:W-:Y:S02]  /*9730*/  ELECT P6, UR79, PT ;  /* 0x00000000004f782f */ /* 0x000fe400038c0000 */
[----:B------:R-:W-:Y:S01]  /*9740*/  MOV R14, UR79 ;  /* 0x0000004f000e7c02 */ /* 0x000fe20008000f00 */
[----:B-1---5:R-:W-:Y:S10]  /*9750*/  ENDCOLLECTIVE ;  /* 0x000000000000791b */ /* 0x022ff40003800000 */
.L_x_226:
[----:B------:R-:W-:Y:S05]  /*9760*/  BSYNC B0 ;  /* 0x0000000000007941 */ /* 0x000fea0003800000 */
.L_x_225:
[----:B------:R-:W-:Y:S05]  /*9770*/  BRA `(.L_x_227) ;  /* 0xffffff9c00e07947 */ /* 0x000fea000383ffff */
.L_x_76:
[----:B-1----:R-:W-:-:S04]  /*9780*/  MOV R2, UR6 ;  /* 0x0000000600027c02 */ /* 0x002fc80008000f00 */
[----:B------:R1:W2:Y:S03]  /*9790*/  SYNCS.PHASECHK.TRANS64.TRYWAIT P0, [R2+URZ+0x8], R3 ;  /* 0x00000803020075a7 */ /* 0x0002a600080011ff */
[----:B--2---:R-:W-:Y:S05]  /*97a0*/  @!P0 NANOSLEEP.SYNCS 0x989680 ;  /* 0x009896800000895d */ /* 0x004fea0003900000 */
[----:B------:R-:W2:Y:S02]  /*97b0*/  @!P0 SYNCS.PHASECHK.TRANS64 P0, [R2+URZ+0x8], R3 ;  /* 0x00000803020085a7 */ /* 0x000ea400080010ff */
[----:B--2---:R-:W-:Y:S05]  /*97c0*/  @!P0 BRA `(.L_x_76) ;  /* 0xfffffffc00ec8947 */ /* 0x004fea000383ffff */
[----:B------:R-:W-:Y:S05]  /*97d0*/  BRA `(.L_x_75) ;  /* 0xffffff9c00e47947 */ /* 0x000fea000383ffff */
.L_x_77:
[----:B-1----:R1:W2:Y:S02]  /*97e0*/  SYNCS.PHASECHK.TRANS64.TRYWAIT P0, [R0+URZ+0x120], R4 ;  /* 0x00012004000075a7 */ /* 0x0022a400080011ff */
[----:B--2---:R-:W-:Y:S05]  /*97f0*/  @!P0 NANOSLEEP.SYNCS 0x989680 ;  /* 0x009896800000895d */ /* 0x004fea0003900000 */
[----:B------:R-:W2:Y:S02]  /*9800*/  @!P0 SYNCS.PHASECHK.TRANS64 P0, [R0+URZ+0x120], R4 ;  /* 0x00012004000085a7 */ /* 0x000ea400080010ff */
[----:B--2---:R-:W-:Y:S05]  /*9810*/  @!P0 BRA `(.L_x_77) ;  /* 0xfffffffc00f08947 */ /* 0x004fea000383ffff */
[----:B------:R-:W-:Y:S05]  /*9820*/  BRA `(.L_x_228) ;  /* 0xffffffa000d07947 */ /* 0x000fea000383ffff */
.L_x_79:
[----:B------:R-:W-:-:S07]  /*9830*/  MOV R0, UR9 ;  /* 0x0000000900007c02 */ /* 0x000fce0008000f00 */
.L_x_229:
[----:B-1----:R1:W2:Y:S02]  /*9840*/  SYNCS.PHASECHK.TRANS64.TRYWAIT P0, [R0+URZ+0x160], R4 ;  /* 0x00016004000075a7 */ /* 0x0022a400080011ff */
[----:B--2---:R-:W-:Y:S05]  /*9850*/  @!P0 NANOSLEEP.SYNCS 0x989680 ;  /* 0x009896800000895d */ /* 0x004fea0003900000 */
[----:B------:R-:W2:Y:S02]  /*9860*/  @!P0 SYNCS.PHASECHK.TRANS64 P0, [R0+URZ+0x160], R4 ;  /* 0x00016004000085a7 */ /* 0x000ea400080010ff */
[----:B--2---:R-:W-:Y:S05]  /*9870*/  @!P0 BRA `(.L_x_229) ;  /* 0xfffffffc00f08947 */ /* 0x004fea000383ffff */
[----:B------:R-:W-:Y:S05]  /*9880*/  BRA `(.L_x_230) ;  /* 0xffffffa4001c7947 */ /* 0x000fea000383ffff */
.L_x_82:
[----:B------:R-:W-:Y:S07]  /*9890*/  MOV R0, UR8 ;  /* 0x0000000800007c02 */ /* 0x000fee0008000f00 */
.L_x_231:
[----:B-1----:R1:W2:Y:S02]  /*98a0*/  SYNCS.PHASECHK.TRANS64.TRYWAIT P0, [R0+URZ], R4 ;  /* 0x00000004000075a7 */ /* 0x0022a400080011ff */
[----:B--2---:R-:W-:Y:S05]  /*98b0*/  @!P0 NANOSLEEP.SYNCS 0x989680 ;  /* 0x009896800000895d */ /* 0x004fea0003900000 */
[----:B------:R-:W2:Y:S02]  /*98c0*/  @!P0 SYNCS.PHASECHK.TRANS64 P0, [R0+URZ], R4 ;  /* 0x00000004000085a7 */ /* 0x000ea400080010ff */
[----:B--2---:R-:W-:Y:S05]  /*98d0*/  @!P0 BRA `(.L_x_231) ;  /* 0xfffffffc00f08947 */ /* 0x004fea000383ffff */
[----:B------:R-:W-:Y:S05]  /*98e0*/  BRA `(.L_x_81) ;  /* 0xffffffa400307947 */ /* 0x000fea000383ffff */
.L_x_86:
[----:B-1----:R-:W-:-:S07]  /*98f0*/  MOV R0, UR8 ;  /* 0x0000000800007c02 */ /* 0x002fce0008000f00 */
.L_x_232:
[----:B-1----:R1:W2:Y:S02]  /*9900*/  SYNCS.PHASECHK.TRANS64.TRYWAIT P0, [R0+URZ], R2 ;  /* 0x00000002000075a7 */ /* 0x0022a400080011ff */
[----:B--2---:R-:W-:Y:S05]  /*9910*/  @!P0 NANOSLEEP.SYNCS 0x989680 ;  /* 0x009896800000895d */ /* 0x004fea0003900000 */
[----:B------:R-:W2:Y:S02]  /*9920*/  @!P0 SYNCS.PHASECHK.TRANS64 P0, [R0+URZ], R2 ;  /* 0x00000002000085a7 */ /* 0x000ea400080010ff */
[----:B--2---:R-:W-:Y:S05]  /*9930*/  @!P0 BRA `(.L_x_232) ;  /* 0xfffffffc00f08947 */ /* 0x004fea000383ffff */
[----:B------:R-:W-:Y:S05]  /*9940*/  BRA `(.L_x_233) ;  /* 0xffffffa800247947 */ /* 0x000fea000383ffff */
.L_x_87:
[----:B------:R-:W-:-:S07]  /*9950*/  MOV R0, UR8 ;  /* 0x0000000800007c02 */ /* 0x000fce0008000f00 */
.L_x_234:
[----:B-1----:R1:W2:Y:S02]  /*9960*/  SYNCS.PHASECHK.TRANS64.TRYWAIT P0, [R0+URZ], R3 ;  /* 0x00000003000075a7 */ /* 0x0022a400080011ff */
[----:B--2---:R-:W-:Y:S05]  /*9970*/  @!P0 NANOSLEEP.SYNCS 0x989680 ;  /* 0x009896800000895d */ /* 0x004fea0003900000 */
[----:B------:R-:W2:Y:S02]  /*9980*/  @!P0 SYNCS.PHASECHK.TRANS64 P0, [R0+URZ], R3 ;  /* 0x00000003000085a7 */ /* 0x000ea400080010ff */
[----:B--2---:R-:W-:Y:S05]  /*9990*/  @!P0 BRA `(.L_x_234) ;  /* 0xfffffffc00f08947 */ /* 0x004fea000383ffff */
[----:B------:R-:W-:Y:S05]  /*99a0*/  BRA `(.L_x_235) ;  /* 0xffffffa800307947 */ /* 0x000fea000383ffff */
.L_x_88:
[----:B------:R-:W-:-:S07]  /*99b0*/  MOV R0, UR8 ;  /* 0x0000000800007c02 */ /* 0x000fce0008000f00 */
.L_x_236:
[----:B-1----:R1:W2:Y:S02]  /*99c0*/  SYNCS.PHASECHK.TRANS64.TRYWAIT P0, [R0+URZ], R3 ;  /* 0x00000003000075a7 */ /* 0x0022a400080011ff */
[----:B--2---:R-:W-:Y:S05]  /*99d0*/  @!P0 NANOSLEEP.SYNCS 0x989680 ;  /* 0x009896800000895d */ /* 0x004fea0003900000 */
[----:B------:R-:W2:Y:S02]  /*99e0*/  @!P0 SYNCS.PHASECHK.TRANS64 P0, [R0+URZ], R3 ;  /* 0x00000003000085a7 */ /* 0x000ea400080010ff */
[----:B--2---:R-:W-:Y:S05]  /*99f0*/  @!P0 BRA `(.L_x_236) ;  /* 0xfffffffc00f08947 */ /* 0x004fea000383ffff */
[----:B------:R-:W-:Y:S05]  /*9a00*/  BRA `(.L_x_237) ;  /* 0xffffffa8003c7947 */ /* 0x000fea000383ffff */
.L_x_91:
[----:B------:R-:W-:-:S07]  /*9a10*/  MOV R0, UR7 ;  /* 0x0000000700007c02 */ /* 0x000fce0008000f00 */
.L_x_238:
[----:B-1----:R1:W2:Y:S02]  /*9a20*/  SYNCS.PHASECHK.TRANS64.TRYWAIT P1, [R0+URZ+0x1a0], R2 ;  /* 0x0001a002000075a7 */ /* 0x0022a400080211ff */
[----:B--2---:R-:W-:Y:S05]  /*9a30*/  @!P1 NANOSLEEP.SYNCS 0x989680 ;  /* 0x009896800000995d */ /* 0x004fea0003900000 */
[----:B------:R-:W2:Y:S02]  /*9a40*/  @!P1 SYNCS.PHASECHK.TRANS64 P1, [R0+URZ+0x1a0], R2 ;  /* 0x0001a002000095a7 */ /* 0x000ea400080210ff */
[----:B--2---:R-:W-:Y:S05]  /*9a50*/  @!P1 BRA `(.L_x_238) ;  /* 0xfffffffc00f09947 */ /* 0x004fea000383ffff */
[----:B------:R-:W-:Y:S05]  /*9a60*/  BRA `(.L_x_239) ;  /* 0xffffffa800887947 */ /* 0x000fea000383ffff */
.L_x_96:
[----:B--2---:R2:W4:Y:S02]  /*9a70*/  SYNCS.PHASECHK.TRANS64.TRYWAIT P0, [R0+URZ+0x120], R2 ;  /* 0x00012002000075a7 */ /* 0x00452400080011ff */
[----:B----4-:R-:W-:Y:S05]  /*9a80*/  @!P0 NANOSLEEP.SYNCS 0x989680 ;  /* 0x009896800000895d */ /* 0x010fea0003900000 */
[----:B------:R-:W4:Y:S02]  /*9a90*/  @!P0 SYNCS.PHASECHK.TRANS64 P0, [R0+URZ+0x120], R2 ;  /* 0x00012002000085a7 */ /* 0x000f2400080010ff */
[----:B----4-:R-:W-:Y:S05]  /*9aa0*/  @!P0 BRA `(.L_x_96) ;  /* 0xfffffffc00f08947 */ /* 0x010fea000383ffff */
[----:B------:R-:W-:Y:S05]  /*9ab0*/  BRA `(.L_x_240) ;  /* 0xffffffac00987947 */ /* 0x000fea000383ffff */
.L_x_99:
[----:B------:R-:W-:Y:S07]  /*9ac0*/  MOV R0, UR7 ;  /* 0x0000000700007c02 */ /* 0x000fee0008000f00 */
.L_x_241:
[----:B--2---:R2:W4:Y:S02]  /*9ad0*/  SYNCS.PHASECHK.TRANS64.TRYWAIT P0, [R0+URZ+0x118], R2 ;  /* 0x00011802000075a7 */ /* 0x00452400080011ff */
[----:B----4-:R-:W-:Y:S05]  /*9ae0*/  @!P0 NANOSLEEP.SYNCS 0x989680 ;  /* 0x009896800000895d */ /* 0x010fea0003900000 */
[----:B------:R-:W4:Y:S02]  /*9af0*/  @!P0 SYNCS.PHASECHK.TRANS64 P0, [R0+URZ+0x118], R2 ;  /* 0x00011802000085a7 */ /* 0x000f2400080010ff */
[----:B----4-:R-:W-:Y:S05]  /*9b00*/  @!P0 BRA `(.L_x_241) ;  /* 0xfffffffc00f08947 */ /* 0x010fea000383ffff */
[----:B------:R-:W-:Y:S05]  /*9b10*/  BRA `(.L_x_98) ;  /* 0xffffffb000787947 */ /* 0x000fea000383ffff */
.L_x_102:
[----:B------:R-:W-:Y:S07]  /*9b20*/  MOV R0, UR7 ;  /* 0x0000000700007c02 */ /* 0x000fee0008000f00 */
.L_x_242:
[----:B-1----:R1:W2:Y:S02]  /*9b30*/  SYNCS.PHASECHK.TRANS64.TRYWAIT P0, [R0+URZ+0xf0], R23 ;  /* 0x0000f017000075a7 */ /* 0x0022a400080011ff */
[----:B--2---:R-:W-:Y:S05]  /*9b40*/  @!P0 NANOSLEEP.SYNCS 0x989680 ;  /* 0x009896800000895d */ /* 0x004fea0003900000 */
[----:B------:R-:W2:Y:S02]  /*9b50*/  @!P0 SYNCS.PHASECHK.TRANS64 P0, [R0+URZ+0xf0], R23 ;  /* 0x0000f017000085a7 */ /* 0x000ea400080010ff */
[----:B--2---:R-:W-:Y:S05]  /*9b60*/  @!P0 BRA `(.L_x_242) ;  /* 0xfffffffc00f08947 */ /* 0x004fea000383ffff */
[----:B------:R-:W-:Y:S05]  /*9b70*/  BRA `(.L_x_243) ;  /* 0xffffffb000f07947 */ /* 0x000fea000383ffff */
.L_x_103:
[----:B------:R-:W-:Y:S07]  /*9b80*/  MOV R0, UR7 ;  /* 0x0000000700007c02 */ /* 0x000fee0008000f00 */
.L_x_244:
[----:B-1----:R1:W2:Y:S02]  /*9b90*/  SYNCS.PHASECHK.TRANS64.TRYWAIT P0, [R0+URZ+0xf8], R23 ;  /* 0x0000f817000075a7 */ /* 0x0022a400080011ff */
[----:B--2---:R-:W-:Y:S05]  /*9ba0*/  @!P0 NANOSLEEP.SYNCS 0x989680 ;  /* 0x009896800000895d */ /* 0x004fea0003900000 */
[----:B------:R-:W2:Y:S02]  /*9bb0*/  @!P0 SYNCS.PHASECHK.TRANS64 P0, [R0+URZ+0xf8], R23 ;  /* 0x0000f817000085a7 */ /* 0x000ea400080010ff */
[----:B--2---:R-:W-:Y:S05]  /*9bc0*/  @!P0 BRA `(.L_x_244) ;  /* 0xfffffffc00f08947 */ /* 0x004fea000383ffff */
[----:B------:R-:W-:Y:S05]  /*9bd0*/  BRA `(.L_x_245) ;  /* 0xffffffb400487947 */ /* 0x000fea000383ffff */
.L_x_104:
[----:B------:R-:W-:Y:S07]  /*9be0*/  MOV R0, UR7 ;  /* 0x0000000700007c02 */ /* 0x000fee0008000f00 */
.L_x_246:
[----:B-1----:R1:W2:Y:S02]  /*9bf0*/  SYNCS.PHASECHK.TRANS64.TRYWAIT P0, [R0+URZ+0x100], R23 ;  /* 0x00010017000075a7 */ /* 0x0022a400080011ff */
[----:B--2---:R-:W-:Y:S05]  /*9c00*/  @!P0 NANOSLEEP.SYNCS 0x989680 ;  /* 0x009896800000895d */ /* 0x004fea0003900000 */
[----:B------:R-:W2:Y:S02]  /*9c10*/  @!P0 SYNCS.PHASECHK.TRANS64 P0, [R0+URZ+0x100], R23 ;  /* 0x00010017000085a7 */ /* 0x000ea400080010ff */
[----:B--2---:R-:W-:Y:S05]  /*9c20*/  @!P0 BRA `(.L_x_246) ;  /* 0xfffffffc00f08947 */ /* 0x004fea000383ffff */
[----:B------:R-:W-:Y:S05]  /*9c30*/  BRA `(.L_x_247) ;  /* 0xffffffb400a47947 */ /* 0x000fea000383ffff */
.L_x_105:
[----:B------:R-:W-:Y:S07]  /*9c40*/  MOV R0, UR7 ;  /* 0x0000000700007c02 */ /* 0x000fee0008000f00 */
.L_x_248:
[----:B-1----:R1:W2:Y:S02]  /*9c50*/  SYNCS.PHASECHK.TRANS64.TRYWAIT P0, [R0+URZ+0x108], R23 ;  /* 0x00010817000075a7 */ /* 0x0022a400080011ff */
[----:B--2---:R-:W-:Y:S05]  /*9c60*/  @!P0 NANOSLEEP.SYNCS 0x989680 ;  /* 0x009896800000895d */ /* 0x004fea0003900000 */
[----:B------:R-:W2:Y:S02]  /*9c70*/  @!P0 SYNCS.PHASECHK.TRANS64 P0, [R0+URZ+0x108], R23 ;  /* 0x00010817000085a7 */ /* 0x000ea400080010ff */
[----:B--2---:R-:W-:Y:S05]  /*9c80*/  @!P0 BRA `(.L_x_248) ;  /* 0xfffffffc00f08947 */ /* 0x004fea000383ffff */
[----:B------:R-:W-:Y:S05]  /*9c90*/  BRA `(.L_x_249) ;  /* 0xffffffb800447947 */ /* 0x000fea000383ffff */
.L_x_107:
[----:B------:R-:W-:-:S07]  /*9ca0*/  MOV R0, UR7 ;  /* 0x0000000700007c02 */ /* 0x000fce0008000f00 */
.L_x_250:
[----:B-1----:R1:W4:Y:S02]  /*9cb0*/  SYNCS.PHASECHK.TRANS64.TRYWAIT P0, [R0+URZ+0xf0], R2 ;  /* 0x0000f002000075a7 */ /* 0x00232400080011ff */
[----:B----4-:R-:W-:Y:S05]  /*9cc0*/  @!P0 NANOSLEEP.SYNCS 0x989680 ;  /* 0x009896800000895d */ /* 0x010fea0003900000 */
[----:B------:R-:W4:Y:S02]  /*9cd0*/  @!P0 SYNCS.PHASECHK.TRANS64 P0, [R0+URZ+0xf0], R2 ;  /* 0x0000f002000085a7 */ /* 0x000f2400080010ff */
[----:B----4-:R-:W-:Y:S05]  /*9ce0*/  @!P0 BRA `(.L_x_250) ;  /* 0xfffffffc00f08947 */ /* 0x010fea000383ffff */
[----:B------:R-:W-:Y:S05]  /*9cf0*/  BRA `(.L_x_251) ;  /* 0xffffffb800cc7947 */ /* 0x000fea000383ffff */
.L_x_108:
[----:B-1----:R-:W-:-:S07]  /*9d00*/  MOV R0, UR7 ;  /* 0x0000000700007c02 */ /* 0x002fce0008000f00 */
.L_x_252:
[----:B-1----:R1:W4:Y:S02]  /*9d10*/  SYNCS.PHASECHK.TRANS64.TRYWAIT P0, [R0+URZ+0xf8], R2 ;  /* 0x0000f802000075a7 */ /* 0x00232400080011ff */
[----:B----4-:R-:W-:Y:S05]  /*9d20*/  @!P0 NANOSLEEP.SYNCS 0x989680 ;  /* 0x009896800000895d */ /* 0x010fea0003900000 */
[----:B------:R-:W4:Y:S02]  /*9d30*/  @!P0 SYNCS.PHASECHK.TRANS64 P0, [R0+URZ+0xf8], R2 ;  /* 0x0000f802000085a7 */ /* 0x000f2400080010ff */
[----:B----4-:R-:W-:Y:S05]  /*9d40*/  @!P0 BRA `(.L_x_252) ;  /* 0xfffffffc00f08947 */ /* 0x010fea000383ffff */
[----:B------:R-:W-:Y:S05]  /*9d50*/  BRA `(.L_x_253) ;  /* 0xffffffb800bc7947 */ /* 0x000fea000383ffff */
.L_x_109:
[----:B-1----:R-:W-:-:S07]  /*9d60*/  MOV R0, UR7 ;  /* 0x0000000700007c02 */ /* 0x002fce0008000f00 */
.L_x_254:
[----:B-1----:R1:W4:Y:S02]  /*9d70*/  SYNCS.PHASECHK.TRANS64.TRYWAIT P0, [R0+URZ+0x100], R2 ;  /* 0x00010002000075a7 */ /* 0x00232400080011ff */
[----:B----4-:R-:W-:Y:S05]  /*9d80*/  @!P0 NANOSLEEP.SYNCS 0x989680 ;  /* 0x009896800000895d */ /* 0x010fea0003900000 */
[----:B------:R-:W4:Y:S02]  /*9d90*/  @!P0 SYNCS.PHASECHK.TRANS64 P0, [R0+URZ+0x100], R2 ;  /* 0x00010002000085a7 */ /* 0x000f2400080010ff */
[----:B----4-:R-:W-:Y:S05]  /*9da0*/  @!P0 BRA `(.L_x_254) ;  /* 0xfffffffc00f08947 */ /* 0x010fea000383ffff */
[----:B------:R-:W-:Y:S05]  /*9db0*/  BRA `(.L_x_255) ;  /* 0xffffffb800ac7947 */ /* 0x000fea000383ffff */
.L_x_111:
[----:B-1----:R1:W2:Y:S02]  /*9dc0*/  SYNCS.PHASECHK.TRANS64.TRYWAIT P0, [R0+URZ+0x120], R2 ;  /* 0x00012002000075a7 */ /* 0x0022a400080011ff */
[----:B--2---:R-:W-:Y:S05]  /*9dd0*/  @!P0 NANOSLEEP.SYNCS 0x989680 ;  /* 0x009896800000895d */ /* 0x004fea0003900000 */
[----:B------:R-:W2:Y:S02]  /*9de0*/  @!P0 SYNCS.PHASECHK.TRANS64 P0, [R0+URZ+0x120], R2 ;  /* 0x00012002000085a7 */ /* 0x000ea400080010ff */
[----:B--2---:R-:W-:Y:S05]  /*9df0*/  @!P0 BRA `(.L_x_111) ;  /* 0xfffffffc00f08947 */ /* 0x004fea000383ffff */
[----:B------:R-:W-:Y:S05]  /*9e00*/  BRA `(.L_x_256) ;  /* 0xffffffbc00507947 */ /* 0x000fea000383ffff */
.L_x_125:
[----:B-1----:R1:W2:Y:S02]  /*9e10*/  SYNCS.PHASECHK.TRANS64.TRYWAIT P0, [R3+URZ+0xd0], R0 ;  /* 0x0000d000030075a7 */ /* 0x0022a400080011ff */
[----:B--2---:R-:W-:Y:S05]  /*9e20*/  @!P0 NANOSLEEP.SYNCS 0x989680 ;  /* 0x009896800000895d */ /* 0x004fea0003900000 */
[----:B------:R-:W2:Y:S02]  /*9e30*/  @!P0 SYNCS.PHASECHK.TRANS64 P0, [R3+URZ+0xd0], R0 ;  /* 0x0000d000030085a7 */ /* 0x000ea400080010ff */
[----:B--2---:R-:W-:Y:S05]  /*9e40*/  @!P0 BRA `(.L_x_125) ;  /* 0xfffffffc00f08947 */ /* 0x004fea000383ffff */
[----:B------:R-:W-:Y:S05]  /*9e50*/  BRA `(.L_x_124) ;  /* 0xffffffc800b07947 */ /* 0x000fea000383ffff */
.L_x_128:
[----:B-1----:R1:W2:Y:S02]  /*9e60*/  SYNCS.PHASECHK.TRANS64.TRYWAIT P1, [R82+URZ+0x140], R0 ;  /* 0x00014000520075a7 */ /* 0x0022a400080211ff */
[----:B--2---:R-:W-:Y:S05]  /*9e70*/  @!P1 NANOSLEEP.SYNCS 0x989680 ;  /* 0x009896800000995d */ /* 0x004fea0003900000 */
[----:B------:R-:W2:Y:S02]  /*9e80*/  @!P1 SYNCS.PHASECHK.TRANS64 P1, [R82+URZ+0x140], R0 ;  /* 0x00014000520095a7 */ /* 0x000ea400080210ff */
[----:B--2---:R-:W-:Y:S05]  /*9e90*/  @!P1 BRA `(.L_x_128) ;  /* 0xfffffffc00f09947 */ /* 0x004fea000383ffff */
[----:B------:R-:W-:Y:S05]  /*9ea0*/  BRA `(.L_x_127) ;  /* 0xffffffc800f87947 */ /* 0x000fea000383ffff */
        .weak           $__internal_0_$__cuda_sm10x_tcgen05_guardrail_trap_col_being_dealloced_not_returned_by_alloc
        .type           $__internal_0_$__cuda_sm10x_tcgen05_guardrail_trap_col_being_dealloced_not_returned_by_alloc,@function
        .size           $__internal_0_$__cuda_sm10x_tcgen05_guardrail_trap_col_being_dealloced_not_returned_by_alloc,($__internal_1_$__cuda_sm10x_tcgen05_guardrail_trap_phase_invalid_during_alloc - $__internal_0_$__cuda_sm10x_tcgen05_guardrail_trap_col_being_dealloced_not_returned_by_alloc)
$__internal_0_$__cuda_sm10x_tcgen05_guardrail_trap_col_being_dealloced_not_returned_by_alloc:
[----:B------:R-:W-:Y:S05]  /*9eb0*/  BPT.TRAP 0x1 ;  /* 0x000000040000795c */ /* 0x000fea0000300000 */
[----:B------:R-:W-:-:S04]  /*9ec0*/  HFMA2 R3, -RZ, RZ, 0, 0 ;  /* 0x00000000ff037431 */ /* 0x000fc800000001ff */
[----:B------:R-:W-:Y:S05]  /*9ed0*/  RET.REL.NODEC R2 `(_ZN7cutlass13device_kernelINS_4gemm6kernel13GemmUniversalIN4cute5tupleIJiiiiEEENS1_10collective13CollectiveMmaINS1_35MainloopSm100TmaUmmaWarpSpecializedILi13ELi2ELi4ENS5_IJNS4_1CILi2EEENSA_ILi1EEESC_EEEEENS5_IJNSA_ILi128EEESF_NSA_ILi64EEEEEENS_6half_tENS5_IJlSC_lEEESI_SJ_NS4_8TiledMMAINS4_8MMA_AtomIJNS4_26SM100_MMA_F16BF16_2x1SM_SSISI_SI_fLi128ELi128ELNS4_4UMMA5MajorE0ELSO_0ELNSN_7ScaleInE0ELSP_0EEEEEENS4_6LayoutINS5_IJSC_SC_SC_EEENS5_IJNSA_ILi0EEESU_SU_EEEEENS5_IJNS4_10UnderscoreESX_SX_EEEEENS4_18SM100_TMA_2SM_LOADENS4_14ComposedLayoutINS4_7SwizzleILi3ELi4ELi3EEENS4_18smem_ptr_flag_bitsILi16EEENSS_INS5_IJNSA_ILi8EEESG_EEENS5_IJSG_SC_EEEEEEEvNS4_8identityES10_S1A_vS1B_EENS_8epilogue10collective18CollectiveEpilogueINS1D_23Sm100TmaWarpSpecializedILi4ELi2ELi16ELb1ELb0EEEJNS5_IJSG_SF_SG_EEENS5_IJNSS_ISG_SC_EENSS_INS5_IJNSA_ILi16EEESB_EEENS5_IJSC_SG_EEEEEEEESI_SJ_SI_SJ_NS1D_6fusion15FusionCallbacksIS1H_NS1P_13LinCombEltActINS1D_6thread7SigmoidESI_fSI_fLNS_15FloatRoundStyleE2EEES1I_S1O_JEEENS4_5SM1004TMEM4LOAD26SM100_TMEM_LOAD_32dp32b16xENS4_13SM90_TMA_LOADENS11_INS12_ILi1ELi4ELi3EEES15_NSS_INS5_IJS16_S1K_EEENS5_IJS1K_SC_EEEEEEENS4_39AutoVectorizingCopyWithAssumedAlignmentILi128EEENS4_14SM90_TMA_STOREES26_S28_S28_EEEvvEEEEvNT_6ParamsE) ;  /* 0xffffff6002487950 */ /* 0x000fea0003c3ffff */
        .weak           $__internal_1_$__cuda_sm10x_tcgen05_guardrail_trap_phase_invalid_during_alloc
        .type           $__internal_1_$__cuda_sm10x_tcgen05_guardrail_trap_phase_invalid_during_alloc,@function
        .size           $__internal_1_$__cuda_sm10x_tcgen05_guardrail_trap_phase_invalid_during_alloc,($__internal_2_$__cuda_sm10x_tcgen05_guardrail_trap_unallocated_columns_being_dealloced - $__internal_1_$__cuda_sm10x_tcgen05_guardrail_trap_phase_invalid_during_alloc)
$__internal_1_$__cuda_sm10x_tcgen05_guardrail_trap_phase_invalid_during_alloc:
[----:B------:R-:W-:Y:S05]  /*9ee0*/  BPT.TRAP 0x1 ;  /* 0x000000040000795c */ /* 0x000fea0000300000 */
[----:B------:R-:W-:-:S04]  /*9ef0*/  MOV R3, 0x0 ;  /* 0x0000000000037802 */ /* 0x000fc80000000f00 */
[----:B------:R-:W-:Y:S05]  /*9f00*/  RET.REL.NODEC R2 `(_ZN7cutlass13device_kernelINS_4gemm6kernel13GemmUniversalIN4cute5tupleIJiiiiEEENS1_10collective13CollectiveMmaINS1_35MainloopSm100TmaUmmaWarpSpecializedILi13ELi2ELi4ENS5_IJNS4_1CILi2EEENSA_ILi1EEESC_EEEEENS5_IJNSA_ILi128EEESF_NSA_ILi64EEEEEENS_6half_tENS5_IJlSC_lEEESI_SJ_NS4_8TiledMMAINS4_8MMA_AtomIJNS4_26SM100_MMA_F16BF16_2x1SM_SSISI_SI_fLi128ELi128ELNS4_4UMMA5MajorE0ELSO_0ELNSN_7ScaleInE0ELSP_0EEEEEENS4_6LayoutINS5_IJSC_SC_SC_EEENS5_IJNSA_ILi0EEESU_SU_EEEEENS5_IJNS4_10UnderscoreESX_SX_EEEEENS4_18SM100_TMA_2SM_LOADENS4_14ComposedLayoutINS4_7SwizzleILi3ELi4ELi3EEENS4_18smem_ptr_flag_bitsILi16EEENSS_INS5_IJNSA_ILi8EEESG_EEENS5_IJSG_SC_EEEEEEEvNS4_8identityES10_S1A_vS1B_EENS_8epilogue10collective18CollectiveEpilogueINS1D_23Sm100TmaWarpSpecializedILi4ELi2ELi16ELb1ELb0EEEJNS5_IJSG_SF_SG_EEENS5_IJNSS_ISG_SC_EENSS_INS5_IJNSA_ILi16EEESB_EEENS5_IJSC_SG_EEEEEEEESI_SJ_SI_SJ_NS1D_6fusion15FusionCallbacksIS1H_NS1P_13LinCombEltActINS1D_6thread7SigmoidESI_fSI_fLNS_15FloatRoundStyleE2EEES1I_S1O_JEEENS4_5SM1004TMEM4LOAD26SM100_TMEM_LOAD_32dp32b16xENS4_13SM90_TMA_LOADENS11_INS12_ILi1ELi4ELi3EEES15_NSS_INS5_IJS16_S1K_EEENS5_IJS1K_SC_EEEEEEENS4_39AutoVectorizingCopyWithAssumedAlignmentILi128EEENS4_14SM90_TMA_STOREES26_S28_S28_EEEvvEEEEvNT_6ParamsE) ;  /* 0xffffff60023c7950 */ /* 0x000fea0003c3ffff */
        .weak           $__internal_2_$__cuda_sm10x_tcgen05_guardrail_trap_unallocated_columns_being_dealloced
        .type           $__internal_2_$__cuda_sm10x_tcgen05_guardrail_trap_unallocated_columns_being_dealloced,@function
        .size           $__internal_2_$__cuda_sm10x_tcgen05_guardrail_trap_unallocated_columns_being_dealloced,($__internal_3_$__cuda_sm20_rcp_rn_f32_slowpath - $__internal_2_$__cuda_sm10x_tcgen05_guardrail_trap_unallocated_columns_being_dealloced)
$__internal_2_$__cuda_sm10x_tcgen05_guardrail_trap_unallocated_columns_being_dealloced:
[----:B------:R-:W-:Y:S05]  /*9f10*/  BPT.TRAP 0x1 ;  /* 0x000000040000795c */ /* 0x000fea0000300000 */
[----:B------:R-:W-:-:S04]  /*9f20*/  HFMA2 R3, -RZ, RZ, 0, 0 ;  /* 0x00000000ff037431 */ /* 0x000fc800000001ff */
[----:B------:R-:W-:Y:S05]  /*9f30*/  RET.REL.NODEC R2 `(_ZN7cutlass13device_kernelINS_4gemm6kernel13GemmUniversalIN4cute5tupleIJiiiiEEENS1_10collective13CollectiveMmaINS1_35MainloopSm100TmaUmmaWarpSpecializedILi13ELi2ELi4ENS5_IJNS4_1CILi2EEENSA_ILi1EEESC_EEEEENS5_IJNSA_ILi128EEESF_NSA_ILi64EEEEEENS_6half_tENS5_IJlSC_lEEESI_SJ_NS4_8TiledMMAINS4_8MMA_AtomIJNS4_26SM100_MMA_F16BF16_2x1SM_SSISI_SI_fLi128ELi128ELNS4_4UMMA5MajorE0ELSO_0ELNSN_7ScaleInE0ELSP_0EEEEEENS4_6LayoutINS5_IJSC_SC_SC_EEENS5_IJNSA_ILi0EEESU_SU_EEEEENS5_IJNS4_10UnderscoreESX_SX_EEEEENS4_18SM100_TMA_2SM_LOADENS4_14ComposedLayoutINS4_7SwizzleILi3ELi4ELi3EEENS4_18smem_ptr_flag_bitsILi16EEENSS_INS5_IJNSA_ILi8EEESG_EEENS5_IJSG_SC_EEEEEEEvNS4_8identityES10_S1A_vS1B_EENS_8epilogue10collective18CollectiveEpilogueINS1D_23Sm100TmaWarpSpecializedILi4ELi2ELi16ELb1ELb0EEEJNS5_IJSG_SF_SG_EEENS5_IJNSS_ISG_SC_EENSS_INS5_IJNSA_ILi16EEESB_EEENS5_IJSC_SG_EEEEEEEESI_SJ_SI_SJ_NS1D_6fusion15FusionCallbacksIS1H_NS1P_13LinCombEltActINS1D_6thread7SigmoidESI_fSI_fLNS_15FloatRoundStyleE2EEES1I_S1O_JEEENS4_5SM1004TMEM4LOAD26SM100_TMEM_LOAD_32dp32b16xENS4_13SM90_TMA_LOADENS11_INS12_ILi1ELi4ELi3EEES15_NSS_INS5_IJS16_S1K_EEENS5_IJS1K_SC_EEEEEEENS4_39AutoVectorizingCopyWithAssumedAlignmentILi128EEENS4_14SM90_TMA_STOREES26_S28_S28_EEEvvEEEEvNT_6ParamsE) ;  /* 0xffffff6002307950 */ /* 0x000fea0003c3ffff */
        .weak           $__internal_3_$__cuda_sm20_rcp_rn_f32_slowpath
        .type           $__internal_3_$__cuda_sm20_rcp_rn_f32_slowpath,@function
        .size           $__internal_3_$__cuda_sm20_rcp_rn_f32_slowpath,(.L_x_262 - $__internal_3_$__cuda_sm20_rcp_rn_f32_slowpath)
$__internal_3_$__cuda_sm20_rcp_rn_f32_slowpath:
[----:B------:R-:W-:Y:S01]  /*9f40*/  IMAD.SHL.U32 R32, R35, 0x2, RZ ;  /* 0x0000000223207824 */ /* 0x000fe200078e00ff */
[----:B------:R-:W-:Y:S04]  /*9f50*/  BSSY.RECONVERGENT B0, `(.L_x_257) ;  /* 0x0000030000007945 */ /* 0x000fe80003800200 */
[----:B------:R-:W-:-:S04]  /*9f60*/  SHF.R.U32.HI R32, RZ, 0x18, R32 ;  /* 0x00000018ff207819 */ /* 0x000fc80000011620 */
[----:B------:R-:W-:-:S13]  /*9f70*/  ISETP.NE.U32.AND P0, PT, R32, RZ, PT ;  /* 0x000000ff2000720c */ /* 0x000fda0003f05070 */
[----:B------:R-:W-:Y:S05]  /*9f80*/  @P0 BRA `(.L_x_258) ;  /* 0x0000000000280947 */ /* 0x000fea0003800000 */
[----:B------:R-:W-:-:S04]  /*9f90*/  SHF.L.U32 R16, R35, 0x1, RZ ;  /* 0x0000000123107819 */ /* 0x000fc800000006ff */
[----:B------:R-:W-:-:S13]  /*9fa0*/  ISETP.NE.AND P0, PT, R16, RZ, PT ;  /* 0x000000ff1000720c */ /* 0x000fda0003f05270 */
[----:B------:R-:W-:Y:S01]  /*9fb0*/  @P0 FFMA R32, R35, 1.84467440737095516160e+19, RZ ;  /* 0x5f80000023200823 */ /* 0x000fe200000000ff */
[----:B------:R-:W-:Y:S08]  /*9fc0*/  @!P0 MUFU.RCP R33, R35 ;  /* 0x0000002300218308 */ /* 0x000ff00000001000 */
[----:B------:R-:W1:Y:S02]  /*9fd0*/  @P0 MUFU.RCP R16, R32 ;  /* 0x0000002000100308 */ /* 0x000e640000001000 */
[----:B-1----:R-:W-:-:S04]  /*9fe0*/  @P0 FFMA R32, R32, R16, -1 ;  /* 0xbf80000020200423 */ /* 0x002fc80000000010 */
[----:B------:R-:W-:-:S04]  /*9ff0*/  @P0 FADD.FTZ R32, -R32, -RZ ;  /* 0x800000ff20200221 */ /* 0x000fc80000010100 */
[----:B------:R-:W-:-:S04]  /*a000*/  @P0 FFMA R32, R16, R32, R16 ;  /* 0x0000002010200223 */ /* 0x000fc80000000010 */
[----:B------:R-:W-:Y:S01]  /*a010*/  @P0 FFMA R33, R32, 1.84467440737095516160e+19, RZ ;  /* 0x5f80000020210823 */ /* 0x000fe200000000ff */
[----:B------:R-:W-:Y:S05]  /*a020*/  BRA `(.L_x_259) ;  /* 0x0000000000887947 */ /* 0x000fea0003800000 */
.L_x_258:
[----:B------:R-:W-:-:S04]  /*a030*/  IADD3 R16, PT, PT, R32, -0xfd, RZ ;  /* 0xffffff0320107810 */ /* 0x000fc80007ffe0ff */
[----:B------:R-:W-:-:S13]  /*a040*/  ISETP.GT.U32.AND P0, PT, R16, 0x1, PT ;  /* 0x000000011000780c */ /* 0x000fda0003f04070 */
[----:B------:R-:W-:Y:S05]  /*a050*/  @P0 BRA `(.L_x_260) ;  /* 0x0000000000780947 */ /* 0x000fea0003800000 */
[----:B------:R-:W-:Y:S01]  /*a060*/  LOP3.LUT R37, R35, 0x7fffff, RZ, 0xc0, !PT ;  /* 0x007fffff23257812 */ /* 0x000fe200078ec0ff */
[----:B------:R-:W-:Y:S02]  /*a070*/  IMAD.MOV.U32 R33, RZ, RZ, 0x3 ;  /* 0x00000003ff217424 */ /* 0x000fe400078e00ff */
[----:B------:R-:W-:Y:S01]  /*a080*/  VIADD R32, R32, 0xffffff04 ;  /* 0xffffff0420207836 */ /* 0x000fe20000000000 */
[----:B------:R-:W-:Y:S02]  /*a090*/  LOP3.LUT R37, R37, 0x3f800000, RZ, 0xfc, !PT ;  /* 0x3f80000025257812 */ /* 0x000fe400078efcff */
[----:B------:R-:W-:Y:S02]  /*a0a0*/  SHF.L.U32 R33, R33, R16, RZ ;  /* 0x0000001021217219 */ /* 0x000fe400000006ff */
[----:B------:R-:W1:Y:S02]  /*a0b0*/  MUFU.RCP R38, R37 ;  /* 0x0000002500267308 */ /* 0x000e640000001000 */
[----:B-1----:R-:W-:-:S04]  /*a0c0*/  FFMA R37, R37, R38, -1 ;  /* 0xbf80000025257423 */ /* 0x002fc80000000026 */
[----:B------:R-:W-:-:S04]  /*a0d0*/  FADD.FTZ R37, -R37, -RZ ;  /* 0x800000ff25257221 */ /* 0x000fc80000010100 */
[CCC-:B------:R-:W-:Y:S01]  /*a0e0*/  FFMA.RM R39, R38.reuse, R37.reuse, R38.reuse ;  /* 0x0000002526277223 */ /* 0x1c0fe20000004026 */
[----:B------:R-:W-:-:S04]  /*a0f0*/  FFMA.RP R37, R38, R37, R38 ;  /* 0x0000002526257223 */ /* 0x000fc80000008026 */
[C---:B------:R-:W-:Y:S02]  /*a100*/  LOP3.LUT R38, R39.reuse, 0x7fffff, RZ, 0xc0, !PT ;  /* 0x007fffff27267812 */ /* 0x040fe400078ec0ff */
[----:B------:R-:W-:Y:S02]  /*a110*/  FSETP.NEU.FTZ.AND P0, PT, R39, R37, PT ;  /* 0x000000252700720b */ /* 0x000fe40003f1d000 */
[----:B------:R-:W-:Y:S02]  /*a120*/  LOP3.LUT R38, R38, 0x800000, RZ, 0xfc, !PT ;  /* 0x0080000026267812 */ /* 0x000fe400078efcff */
[----:B------:R-:W-:Y:S02]  /*a130*/  SEL R37, RZ, 0xffffffff, !P0 ;  /* 0xffffffffff257807 */ /* 0x000fe40004000000 */
[----:B------:R-:W-:Y:S02]  /*a140*/  LOP3.LUT R33, R33, R38, RZ, 0xc0, !PT ;  /* 0x0000002621217212 */ /* 0x000fe400078ec0ff */
[----:B------:R-:W-:Y:S01]  /*a150*/  SHF.R.U32.HI R32, RZ, R32, R38 ;  /* 0x00000020ff207219 */ /* 0x000fe20000011626 */
[----:B------:R-:W-:Y:S01]  /*a160*/  IMAD.MOV R37, RZ, RZ, -R37 ;  /* 0x000000ffff257224 */ /* 0x000fe200078e0a25 */
[----:B------:R-:W-:-:S04]  /*a170*/  SHF.R.U32.HI R33, RZ, R16, R33 ;  /* 0x00000010ff217219 */ /* 0x000fc80000011621 */
[----:B------:R-:W-:Y:S02]  /*a180*/  LOP3.LUT P1, RZ, R37, R16, R38, 0xf8, !PT ;  /* 0x0000001025ff7212 */ /* 0x000fe4000782f826 */
[C---:B------:R-:W-:Y:S02]  /*a190*/  LOP3.LUT P2, RZ, R33.reuse, 0x1, RZ, 0xc0, !PT ;  /* 0x0000000121ff7812 */ /* 0x040fe4000784c0ff */
[----:B------:R-:W-:-:S04]  /*a1a0*/  LOP3.LUT P0, RZ, R33, 0x2, RZ, 0xc0, !PT ;  /* 0x0000000221ff7812 */ /* 0x000fc8000780c0ff */
[----:B------:R-:W-:-:S04]  /*a1b0*/  PLOP3.LUT P0, PT, P2, P1, P0, 0xe0, 0x0 ;  /* 0x000000000000781c */ /* 0x000fc80001703c00 */
[----:B------:R-:W-:Y:S02]  /*a1c0*/  SEL R16, RZ, 0x1, !P0 ;  /* 0x00000001ff107807 */ /* 0x000fe40004000000 */
[----:B------:R-:W-:-:S03]  /*a1d0*/  LOP3.LUT P0, RZ, R35, 0x7fffff, RZ, 0xc0, !PT ;  /* 0x007fffff23ff7812 */ /* 0x000fc6000780c0ff */
[----:B------:R-:W-:-:S05]  /*a1e0*/  IMAD.MOV R16, RZ, RZ, -R16 ;  /* 0x000000ffff107224 */ /* 0x000fca00078e0a10 */
[----:B------:R-:W-:-:S13]  /*a1f0*/  ISETP.GE.AND P1, PT, R16, RZ, PT ;  /* 0x000000ff1000720c */ /* 0x000fda0003f26270 */
[----:B------:R-:W-:-:S04]  /*a200*/  @!P1 VIADD R32, R32, 0x1 ;  /* 0x0000000120209836 */ /* 0x000fc80000000000 */
[----:B------:R-:W-:-:S05]  /*a210*/  @!P0 IMAD.SHL.U32 R32, R32, 0x2, RZ ;  /* 0x0000000220208824 */ /* 0x000fca00078e00ff */
[----:B------:R-:W-:Y:S01]  /*a220*/  LOP3.LUT R33, R32, 0x80000000, R35, 0xf8, !PT ;  /* 0x8000000020217812 */ /* 0x000fe200078ef823 */
[----:B------:R-:W-:Y:S05]  /*a230*/  BRA `(.L_x_259) ;  /* 0x0000000000047947 */ /* 0x000fea0003800000 */
.L_x_260:
[----:B------:R1:W2:Y:S02]  /*a240*/  MUFU.RCP R33, R35 ;  /* 0x0000002300217308 */ /* 0x0002a40000001000 */
.L_x_259:
[----:B------:R-:W-:Y:S05]  /*a250*/  BSYNC.RECONVERGENT B0 ;  /* 0x0000000000007941 */ /* 0x000fea0003800200 */
.L_x_257:
[----:B-1----:R-:W-:Y:S01]  /*a260*/  HFMA2 R35, -RZ, RZ, 0, 0 ;  /* 0x00000000ff237431 */ /* 0x002fe200000001ff */
[----:B--2---:R-:W-:-:S03]  /*a270*/  MOV R16, R33 ;  /* 0x0000002100107202 */ /* 0x004fc60000000f00 */
[----:B------:R-:W-:Y:S05]  /*a280*/  RET.REL.NODEC R34 `(_ZN7cutlass13device_kernelINS_4gemm6kernel13GemmUniversalIN4cute5tupleIJiiiiEEENS1_10collective13CollectiveMmaINS1_35MainloopSm100TmaUmmaWarpSpecializedILi13ELi2ELi4ENS5_IJNS4_1CILi2EEENSA_ILi1EEESC_EEEEENS5_IJNSA_ILi128EEESF_NSA_ILi64EEEEEENS_6half_tENS5_IJlSC_lEEESI_SJ_NS4_8TiledMMAINS4_8MMA_AtomIJNS4_26SM100_MMA_F16BF16_2x1SM_SSISI_SI_fLi128ELi128ELNS4_4UMMA5MajorE0ELSO_0ELNSN_7ScaleInE0ELSP_0EEEEEENS4_6LayoutINS5_IJSC_SC_SC_EEENS5_IJNSA_ILi0EEESU_SU_EEEEENS5_IJNS4_10UnderscoreESX_SX_EEEEENS4_18SM100_TMA_2SM_LOADENS4_14ComposedLayoutINS4_7SwizzleILi3ELi4ELi3EEENS4_18smem_ptr_flag_bitsILi16EEENSS_INS5_IJNSA_ILi8EEESG_EEENS5_IJSG_SC_EEEEEEEvNS4_8identityES10_S1A_vS1B_EENS_8epilogue10collective18CollectiveEpilogueINS1D_23Sm100TmaWarpSpecializedILi4ELi2ELi16ELb1ELb0EEEJNS5_IJSG_SF_SG_EEENS5_IJNSS_ISG_SC_EENSS_INS5_IJNSA_ILi16EEESB_EEENS5_IJSC_SG_EEEEEEEESI_SJ_SI_SJ_NS1D_6fusion15FusionCallbacksIS1H_NS1P_13LinCombEltActINS1D_6thread7SigmoidESI_fSI_fLNS_15FloatRoundStyleE2EEES1I_S1O_JEEENS4_5SM1004TMEM4LOAD26SM100_TMEM_LOAD_32dp32b16xENS4_13SM90_TMA_LOADENS11_INS12_ILi1ELi4ELi3EEES15_NSS_INS5_IJS16_S1K_EEENS5_IJS1K_SC_EEEEEEENS4_39AutoVectorizingCopyWithAssumedAlignmentILi128EEENS4_14SM90_TMA_STOREES26_S28_S28_EEEvvEEEEvNT_6ParamsE) ;  /* 0xffffff5c225c7950 */ /* 0x000fea0003c3ffff */
.L_x_261:
[----:B------:R-:W-:-:S00]  /*a290*/  BRA `(.L_x_261) ;  /* 0xfffffffc00fc7947 */ /* 0x000fc0000383ffff */
[----:B------:R-:W-:-:S00]  /*a2a0*/  NOP ;  /* 0x0000000000007918 */ /* 0x000fc00000000000 */
        /* <DEDUP_REMOVED lines=13> */
.L_x_262:


//--------------------- .nv.global.init           --------------------------
	.section	.nv.global.init,"aw",@progbits
.nv.global.init:
	.type		$str$27,@object
	.size		$str$27,($str$28 - $str$27)
$str$27:
        /*0000*/ 	.byte	0x28, 0x61, 0x64, 0x64, 0x72, 0x65, 0x73, 0x73, 0x20, 0x26, 0x20, 0x6d, 0x61, 0x73, 0x6b, 0x29
        /*0010*/ 	.byte	0x20, 0x3d, 0x3d, 0x20, 0x30, 0x00
	.type		$str$28,@object
	.size		$str$28,($str$26 - $str$28)
$str$28:
        /*0016*/ 	.byte	0x2f, 0x74, 0x6d, 0x70, 0x2f, 0x63, 0x75, 0x74, 0x6c, 0x61, 0x73, 0x73, 0x5f, 0x73, 0x77, 0x65
        /*0026*/ 	.byte	0x65, 0x70, 0x5f, 0x73, 0x72, 0x63, 0x2f, 0x69, 0x6e, 0x63, 0x6c, 0x75, 0x64, 0x65, 0x2f, 0x63
        /*0036*/ 	.byte	0x75, 0x74, 0x65, 0x2f, 0x70, 0x6f, 0x69, 0x6e, 0x74, 0x65, 0x72, 0x5f, 0x66, 0x6c, 0x61, 0x67
        /*0046*/ 	.byte	0x67, 0x65, 0x64, 0x2e, 0x68, 0x70, 0x70, 0x00
	.type		$str$26,@object
	.size		$str$26,($str$25 - $str$26)
$str$26:
        /*004e*/ 	.byte	0x2f, 0x74, 0x6d, 0x70, 0x2f, 0x63, 0x75, 0x74, 0x6c, 0x61, 0x73, 0x73, 0x5f, 0x73, 0x77, 0x65
        /*005e*/ 	.byte	0x65, 0x70, 0x5f, 0x73, 0x72, 0x63, 0x2f, 0x69, 0x6e, 0x63, 0x6c, 0x75, 0x64, 0x65, 0x2f, 0x63
        /*006e*/ 	.byte	0x75, 0x74, 0x65, 0x2f, 0x61, 0x74, 0x6f, 0x6d, 0x2f, 0x63, 0x6f, 0x70, 0x79, 0x5f, 0x74, 0x72
        /*007e*/ 	.byte	0x61, 0x69, 0x74, 0x73, 0x5f, 0x73, 0x6d, 0x31, 0x30, 0x30, 0x2e, 0x68, 0x70, 0x70, 0x00
	.type		$str$25,@object
	.size		$str$25,(__unnamed_1 - $str$25)
$str$25:
        /*008d*/ 	.byte	0x28, 0x28, 0x75, 0x69, 0x6e, 0x74, 0x33, 0x32, 0x5f, 0x74, 0x28, 0x74, 0x68, 0x72, 0x65, 0x61
        /*009d*/ 	.byte	0x64, 0x49, 0x64, 0x78, 0x2e, 0x78, 0x29, 0x20, 0x2f, 0x20, 0x33, 0x32, 0x29, 0x20, 0x25, 0x20
        /*00ad*/ 	.byte	0x34, 0x29, 0x20, 0x3d, 0x3d, 0x20, 0x28, 0x28, 0x28, 0x74, 0x6d, 0x65, 0x6d, 0x5f, 0x61, 0x64
        /*00bd*/ 	.byte	0x64, 0x72, 0x20, 0x3e, 0x3e, 0x20, 0x31, 0x36, 0x29, 0x20, 0x2f, 0x20, 0x33, 0x32, 0x29, 0x20
        /*00cd*/ 	.byte	0x25, 0x20, 0x34, 0x29, 0x00
	.type		__unnamed_1,@object
	.size		__unnamed_1,(__unnamed_2 - __unnamed_1)
__unnamed_1:
        /*00d2*/ 	.byte	0x61, 0x75, 0x74, 0x6f, 0x20, 0x63, 0x75, 0x74, 0x65, 0x3a, 0x3a, 0x61, 0x73, 0x5f, 0x70, 0x6f
        /* <DEDUP_REMOVED lines=24> */
        /*0262*/ 	.byte	0x34, 0x38, 0x3e, 0x3e, 0x3e, 0x3e, 0x5d, 0x00
	.type		__unnamed_2,@object
	.size		__unnamed_2,(.L_2 - __unnamed_2)
__unnamed_2:
        /* <DEDUP_REMOVED lines=40> */
        /*04ea*/ 	.byte	0x3a, 0x3a, 0x43, 0x3c, 0x30, 0x3e, 0x3e, 0x3e, 0x3e, 0x5d, 0x00
.L_2:


//--------------------- .nv.shared._ZN7cutlass13device_kernelINS_4gemm6kernel13GemmUniversalIN4cute5tupleIJiiiiEEENS1_10collective13CollectiveMmaINS1_35MainloopSm100TmaUmmaWarpSpecializedILi13ELi2ELi4ENS5_IJNS4_1CILi2EEENSA_ILi1EEESC_EEEEENS5_IJNSA_ILi128EEESF_NSA_ILi64EEEEEENS_6half_tENS5_IJlSC_lEEESI_SJ_NS4_8TiledMMAINS4_8MMA_AtomIJNS4_26SM100_MMA_F16BF16_2x1SM_SSISI_SI_fLi128ELi128ELNS4_4UMMA5MajorE0ELSO_0ELNSN_7ScaleInE0ELSP_0EEEEEENS4_6LayoutINS5_IJSC_SC_SC_EEENS5_IJNSA_ILi0EEESU_SU_EEEEENS5_IJNS4_10UnderscoreESX_SX_EEEEENS4_18SM100_TMA_2SM_LOADENS4_14ComposedLayoutINS4_7SwizzleILi3ELi4ELi3EEENS4_18smem_ptr_flag_bitsILi16EEENSS_INS5_IJNSA_ILi8EEESG_EEENS5_IJSG_SC_EEEEEEEvNS4_8identityES10_S1A_vS1B_EENS_8epilogue10collective18CollectiveEpilogueINS1D_23Sm100TmaWarpSpecializedILi4ELi2ELi16ELb1ELb0EEEJNS5_IJSG_SF_SG_EEENS5_IJNSS_ISG_SC_EENSS_INS5_IJNSA_ILi16EEESB_EEENS5_IJSC_SG_EEEEEEEESI_SJ_SI_SJ_NS1D_6fusion15FusionCallbacksIS1H_NS1P_13LinCombEltActINS1D_6thread7SigmoidESI_fSI_fLNS_15FloatRoundStyleE2EEES1I_S1O_JEEENS4_5SM1004TMEM4LOAD26SM100_TMEM_LOAD_32dp32b16xENS4_13SM90_TMA_LOADENS11_INS12_ILi1ELi4ELi3EEES15_NSS_INS5_IJS16_S1K_EEENS5_IJS1K_SC_EEEEEEENS4_39AutoVectorizingCopyWithAssumedAlignmentILi128EEENS4_14SM90_TMA_STOREES26_S28_S28_EEEvvEEEEvNT_6ParamsE --------------------------
	.section	.nv.shared._ZN7cutlass13device_kernelINS_4gemm6kernel13GemmUniversalIN4cute5tupleIJiiiiEEENS1_10collective13CollectiveMmaINS1_35MainloopSm100TmaUmmaWarpSpecializedILi13ELi2ELi4ENS5_IJNS4_1CILi2EEENSA_ILi1EEESC_EEEEENS5_IJNSA_ILi128EEESF_NSA_ILi64EEEEEENS_6half_tENS5_IJlSC_lEEESI_SJ_NS4_8TiledMMAINS4_8MMA_AtomIJNS4_26SM100_MMA_F16BF16_2x1SM_SSISI_SI_fLi128ELi128ELNS4_4UMMA5MajorE0ELSO_0ELNSN_7ScaleInE0ELSP_0EEEEEENS4_6LayoutINS5_IJSC_SC_SC_EEENS5_IJNSA_ILi0EEESU_SU_EEEEENS5_IJNS4_10UnderscoreESX_SX_EEEEENS4_18SM100_TMA_2SM_LOADENS4_14ComposedLayoutINS4_7SwizzleILi3ELi4ELi3EEENS4_18smem_ptr_flag_bitsILi16EEENSS_INS5_IJNSA_ILi8EEESG_EEENS5_IJSG_SC_EEEEEEEvNS4_8identityES10_S1A_vS1B_EENS_8epilogue10collective18CollectiveEpilogueINS1D_23Sm100TmaWarpSpecializedILi4ELi2ELi16ELb1ELb0EEEJNS5_IJSG_SF_SG_EEENS5_IJNSS_ISG_SC_EENSS_INS5_IJNSA_ILi16EEESB_EEENS5_IJSC_SG_EEEEEEEESI_SJ_SI_SJ_NS1D_6fusion15FusionCallbacksIS1H_NS1P_13LinCombEltActINS1D_6thread7SigmoidESI_fSI_fLNS_15FloatRoundStyleE2EEES1I_S1O_JEEENS4_5SM1004TMEM4LOAD26SM100_TMEM_LOAD_32dp32b16xENS4_13SM90_TMA_LOADENS11_INS12_ILi1ELi4ELi3EEES15_NSS_INS5_IJS16_S1K_EEENS5_IJS1K_SC_EEEEEEENS4_39AutoVectorizingCopyWithAssumedAlignmentILi128EEENS4_14SM90_TMA_STOREES26_S28_S28_EEEvvEEEEvNT_6ParamsE,"aw",@nobits
	.sectionflags	@""
	.align	16
	.zero		1024


//--------------------- .nv.shared.reserved.0     --------------------------
	.section	.nv.shared.reserved.0,"aw",@nobits
	.weak		__nv_reservedSMEM_offset_0_alias
	.size		__nv_reservedSMEM_offset_0_alias, 0, 64
	.other		__nv_reservedSMEM_offset_0_alias,@"STO_CUDA_RESERVED_SHARED STV_DEFAULT"
__nv_reservedSMEM_offset_0_alias:
	.zero		0
.nv.shared.reserved.0:
	.zero		64
	.weak		__nv_reservedSMEM_tcgen05_partition
	.type		__nv_reservedSMEM_tcgen05_partition,@object
	.size		__nv_reservedSMEM_tcgen05_partition,(.L_0 - __nv_reservedSMEM_tcgen05_partition)
__nv_reservedSMEM_tcgen05_partition:
	.zero		32
.L_0:


//--------------------- .nv.global                --------------------------
	.section	.nv.global,"aw",@nobits
.nv.global:
	.type		_ZN39_INTERNAL_0f69b7fe_4_k_cu_efaa0668_28134cute1_E,@object
	.size		_ZN39_INTERNAL_0f69b7fe_4_k_cu_efaa0668_28134cute1_E,(_ZN39_INTERNAL_0f69b7fe_4_k_cu_efaa0668_28134cuda3std3__45__cpo6cbeginE - _ZN39_INTERNAL_0f69b7fe_4_k_cu_efaa0668_28134cute1_E)
_ZN39_INTERNAL_0f69b7fe_4_k_cu_efaa0668_28134cute1_E:
	.zero		1
	.type		_ZN39_INTERNAL_0f69b7fe_4_k_cu_efaa0668_28134cuda3std3__45__cpo6cbeginE,@object
	.size		_ZN39_INTERNAL_0f69b7fe_4_k_cu_efaa0668_28134cuda3std3__45__cpo6cbeginE,(_ZN39_INTERNAL_0f69b7fe_4_k_cu_efaa0668_28134cuda3std3__48in_placeE - _ZN39_INTERNAL_0f69b7fe_4_k_cu_efaa0668_28134cuda3std3__45__cpo6cbeginE)
_ZN39_INTERNAL_0f69b7fe_4_k_cu_efaa0668_28134cuda3std3__45__cpo6cbeginE:
	.zero		1
	.type		_ZN39_INTERNAL_0f69b7fe_4_k_cu_efaa0668_28134cuda3std3__48in_placeE,@object
	.size		_ZN39_INTERNAL_0f69b7fe_4_k_cu_efaa0668_28134cuda3std3__48in_placeE,(_ZN39_INTERNAL_0f69b7fe_4_k_cu_efaa0668_28134cuda3std6ranges3__45__cpo9iter_moveE - _ZN39_INTERNAL_0f69b7fe_4_k_cu_efaa0668_28134cuda3std3__48in_placeE)
_ZN39_INTERNAL_0f69b7fe_4_k_cu_efaa0668_28134cuda3std3__48in_placeE:
	.zero		1
	.type		_ZN39_INTERNAL_0f69b7fe_4_k_cu_efaa0668_28134cuda3std6ranges3__45__cpo9iter_moveE,@object
	.size		_ZN39_INTERNAL_0f69b7fe_4_k_cu_efaa0668_28134cuda3std6ranges3__45__cpo9iter_moveE,(_ZN39_INTERNAL_0f69b7fe_4_k_cu_efaa0668_28134cuda3std3__45__cpo5beginE - _ZN39_INTERNAL_0f69b7fe_4_k_cu_efaa0668_28134cuda3std6ranges3__45__cpo9iter_moveE)
_ZN39_INTERNAL_0f69b7fe_4_k_cu_efaa0668_28134cuda3std6ranges3__45__cpo9iter_moveE:
	.zero		1
	.type		_ZN39_INTERNAL_0f69b7fe_4_k_cu_efaa0668_28134cuda3std3__45__cpo5beginE,@object
	.size		_ZN39_INTERNAL_0f69b7fe_4_k_cu_efaa0668_28134cuda3std3__45__cpo5beginE,(_ZN39_INTERNAL_0f69b7fe_4_k_cu_efaa0668_28134cuda3std3__441_GLOBAL__N__0f69b7fe_4_k_cu_efaa0668_28136ignoreE - _ZN39_INTERNAL_0f69b7fe_4_k_cu_efaa0668_28134cuda3std3__45__cpo5beginE)
_ZN39_INTERNAL_0f69b7fe_4_k_cu_efaa0668_28134cuda3std3__45__cpo5beginE:
	.zero		1
	.type		_ZN39_INTERNAL_0f69b7fe_4_k_cu_efaa0668_28134cuda3std3__441_GLOBAL__N__0f69b7fe_4_k_cu_efaa0668_28136ignoreE,@object
	.size		_ZN39_INTERNAL_0f69b7fe_4_k_cu_efaa0668_28134cuda3std3__441_GLOBAL__N__0f69b7fe_4_k_cu_efaa0668_28136ignoreE,(_ZN39_INTERNAL_0f69b7fe_4_k_cu_efaa0668_28134cute7productE - _ZN39_INTERNAL_0f69b7fe_4_k_cu_efaa0668_28134cuda3std3__441_GLOBAL__N__0f69b7fe_4_k_cu_efaa0668_28136ignoreE)
_ZN39_INTERNAL_0f69b7fe_4_k_cu_efaa0668_28134cuda3std3__441_GLOBAL__N__0f69b7fe_4_k_cu_efaa0668_28136ignoreE:
	.zero		1
	.type		_ZN39_INTERNAL_0f69b7fe_4_k_cu_efaa0668_28134cute7productE,@object
	.size		_ZN39_INTERNAL_0f69b7fe_4_k_cu_efaa0668_28134cute7productE,(_ZN39_INTERNAL_0f69b7fe_4_k_cu_efaa0668_28134cuda3std3__45__cpo3endE - _ZN39_INTERNAL_0f69b7fe_4_k_cu_efaa0668_28134cute7productE)
_ZN39_INTERNAL_0f69b7fe_4_k_cu_efaa0668_28134cute7productE:
	.zero		1
	.type		_ZN39_INTERNAL_0f69b7fe_4_k_cu_efaa0668_28134cuda3std3__45__cpo3endE,@object
	.size		_ZN39_INTERNAL_0f69b7fe_4_k_cu_efaa0668_28134cuda3std3__45__cpo3endE,(_ZN39_INTERNAL_0f69b7fe_4_k_cu_efaa0668_28134cuda3std3__419piecewise_constructE - _ZN39_INTERNAL_0f69b7fe_4_k_cu_efaa0668_28134cuda3std3__45__cpo3endE)
_ZN39_INTERNAL_0f69b7fe_4_k_cu_efaa0668_28134cuda3std3__45__cpo3endE:
	.zero		1
	.type		_ZN39_INTERNAL_0f69b7fe_4_k_cu_efaa0668_28134cuda3std3__419piecewise_constructE,@object
	.size		_ZN39_INTERNAL_0f69b7fe_4_k_cu_efaa0668_28134cuda3std3__419piecewise_constructE,(_ZN39_INTERNAL_0f69b7fe_4_k_cu_efaa0668_28134cuda3std3__45__cpo4cendE - _ZN39_INTERNAL_0f69b7fe_4_k_cu_efaa0668_28134cuda3std3__419piecewise_constructE)
_ZN39_INTERNAL_0f69b7fe_4_k_cu_efaa0668_28134cuda3std3__419piecewise_constructE:
	.zero		1
	.type		_ZN39_INTERNAL_0f69b7fe_4_k_cu_efaa0668_28134cuda3std3__45__cpo4cendE,@object
	.size		_ZN39_INTERNAL_0f69b7fe_4_k_cu_efaa0668_28134cuda3std3__45__cpo4cendE,(_ZN39_INTERNAL_0f69b7fe_4_k_cu_efaa0668_28134cuda3std6ranges3__45__cpo4swapE - _ZN39_INTERNAL_0f69b7fe_4_k_cu_efaa0668_28134cuda3std3__45__cpo4cendE)
_ZN39_INTERNAL_0f69b7fe_4_k_cu_efaa0668_28134cuda3std3__45__cpo4cendE:
	.zero		1
	.type		_ZN39_INTERNAL_0f69b7fe_4_k_cu_efaa0668_28134cuda3std6ranges3__45__cpo4swapE,@object
	.size		_ZN39_INTERNAL_0f69b7fe_4_k_cu_efaa0668_28134cuda3std6ranges3__45__cpo4swapE,(.L_10 - _ZN39_INTERNAL_0f69b7fe_4_k_cu_efaa0668_28134cuda3std6ranges3__45__cpo4swapE)
_ZN39_INTERNAL_0f69b7fe_4_k_cu_efaa0668_28134cuda3std6ranges3__45__cpo4swapE:
	.zero		1
.L_10:


//--------------------- .nv.constant0._ZN7cutlass13device_kernelINS_4gemm6kernel13GemmUniversalIN4cute5tupleIJiiiiEEENS1_10collective13CollectiveMmaINS1_35MainloopSm100TmaUmmaWarpSpecializedILi13ELi2ELi4ENS5_IJNS4_1CILi2EEENSA_ILi1EEESC_EEEEENS5_IJNSA_ILi128EEESF_NSA_ILi64EEEEEENS_6half_tENS5_IJlSC_lEEESI_SJ_NS4_8TiledMMAINS4_8MMA_AtomIJNS4_26SM100_MMA_F16BF16_2x1SM_SSISI_SI_fLi128ELi128ELNS4_4UMMA5MajorE0ELSO_0ELNSN_7ScaleInE0ELSP_0EEEEEENS4_6LayoutINS5_IJSC_SC_SC_EEENS5_IJNSA_ILi0EEESU_SU_EEEEENS5_IJNS4_10UnderscoreESX_SX_EEEEENS4_18SM100_TMA_2SM_LOADENS4_14ComposedLayoutINS4_7SwizzleILi3ELi4ELi3EEENS4_18smem_ptr_flag_bitsILi16EEENSS_INS5_IJNSA_ILi8EEESG_EEENS5_IJSG_SC_EEEEEEEvNS4_8identityES10_S1A_vS1B_EENS_8epilogue10collective18CollectiveEpilogueINS1D_23Sm100TmaWarpSpecializedILi4ELi2ELi16ELb1ELb0EEEJNS5_IJSG_SF_SG_EEENS5_IJNSS_ISG_SC_EENSS_INS5_IJNSA_ILi16EEESB_EEENS5_IJSC_SG_EEEEEEEESI_SJ_SI_SJ_NS1D_6fusion15FusionCallbacksIS1H_NS1P_13LinCombEltActINS1D_6thread7SigmoidESI_fSI_fLNS_15FloatRoundStyleE2EEES1I_S1O_JEEENS4_5SM1004TMEM4LOAD26SM100_TMEM_LOAD_32dp32b16xENS4_13SM90_TMA_LOADENS11_INS12_ILi1ELi4ELi3EEES15_NSS_INS5_IJS16_S1K_EEENS5_IJS1K_SC_EEEEEEENS4_39AutoVectorizingCopyWithAssumedAlignmentILi128EEENS4_14SM90_TMA_STOREES26_S28_S28_EEEvvEEEEvNT_6ParamsE --------------------------
	.section	.nv.constant0._ZN7cutlass13device_kernelINS_4gemm6kernel13GemmUniversalIN4cute5tupleIJiiiiEEENS1_10collective13CollectiveMmaINS1_35MainloopSm100TmaUmmaWarpSpecializedILi13ELi2ELi4ENS5_IJNS4_1CILi2EEENSA_ILi1EEESC_EEEEENS5_IJNSA_ILi128EEESF_NSA_ILi64EEEEEENS_6half_tENS5_IJlSC_lEEESI_SJ_NS4_8TiledMMAINS4_8MMA_AtomIJNS4_26SM100_MMA_F16BF16_2x1SM_SSISI_SI_fLi128ELi128ELNS4_4UMMA5MajorE0ELSO_0ELNSN_7ScaleInE0ELSP_0EEEEEENS4_6LayoutINS5_IJSC_SC_SC_EEENS5_IJNSA_ILi0EEESU_SU_EEEEENS5_IJNS4_10UnderscoreESX_SX_EEEEENS4_18SM100_TMA_2SM_LOADENS4_14ComposedLayoutINS4_7SwizzleILi3ELi4ELi3EEENS4_18smem_ptr_flag_bitsILi16EEENSS_INS5_IJNSA_ILi8EEESG_EEENS5_IJSG_SC_EEEEEEEvNS4_8identityES10_S1A_vS1B_EENS_8epilogue10collective18CollectiveEpilogueINS1D_23Sm100TmaWarpSpecializedILi4ELi2ELi16ELb1ELb0EEEJNS5_IJSG_SF_SG_EEENS5_IJNSS_ISG_SC_EENSS_INS5_IJNSA_ILi16EEESB_EEENS5_IJSC_SG_EEEEEEEESI_SJ_SI_SJ_NS1D_6fusion15FusionCallbacksIS1H_NS1P_13LinCombEltActINS1D_6thread7SigmoidESI_fSI_fLNS_15FloatRoundStyleE2EEES1I_S1O_JEEENS4_5SM1004TMEM4LOAD26SM100_TMEM_LOAD_32dp32b16xENS4_13SM90_TMA_LOADENS11_INS12_ILi1ELi4ELi3EEES15_NSS_INS5_IJS16_S1K_EEENS5_IJS1K_SC_EEEEEEENS4_39AutoVectorizingCopyWithAssumedAlignmentILi128EEENS4_14SM90_TMA_STOREES26_S28_S28_EEEvvEEEEvNT_6ParamsE,"a",@progbits
	.sectionflags	@""
	.align	4
.nv.constant0._ZN7cutlass13device_kernelINS_4gemm6kernel13GemmUniversalIN4cute5tupleIJiiiiEEENS1_10collective13CollectiveMmaINS1_35MainloopSm100TmaUmmaWarpSpecializedILi13ELi2ELi4ENS5_IJNS4_1CILi2EEENSA_ILi1EEESC_EEEEENS5_IJNSA_ILi128EEESF_NSA_ILi64EEEEEENS_6half_tENS5_IJlSC_lEEESI_SJ_NS4_8TiledMMAINS4_8MMA_AtomIJNS4_26SM100_MMA_F16BF16_2x1SM_SSISI_SI_fLi128ELi128ELNS4_4UMMA5MajorE0ELSO_0ELNSN_7ScaleInE0ELSP_0EEEEEENS4_6LayoutINS5_IJSC_SC_SC_EEENS5_IJNSA_ILi0EEESU_SU_EEEEENS5_IJNS4_10UnderscoreESX_SX_EEEEENS4_18SM100_TMA_2SM_LOADENS4_14ComposedLayoutINS4_7SwizzleILi3ELi4ELi3EEENS4_18smem_ptr_flag_bitsILi16EEENSS_INS5_IJNSA_ILi8EEESG_EEENS5_IJSG_SC_EEEEEEEvNS4_8identityES10_S1A_vS1B_EENS_8epilogue10collective18CollectiveEpilogueINS1D_23Sm100TmaWarpSpecializedILi4ELi2ELi16ELb1ELb0EEEJNS5_IJSG_SF_SG_EEENS5_IJNSS_ISG_SC_EENSS_INS5_IJNSA_ILi16EEESB_EEENS5_IJSC_SG_EEEEEEEESI_SJ_SI_SJ_NS1D_6fusion15FusionCallbacksIS1H_NS1P_13LinCombEltActINS1D_6thread7SigmoidESI_fSI_fLNS_15FloatRoundStyleE2EEES1I_S1O_JEEENS4_5SM1004TMEM4LOAD26SM100_TMEM_LOAD_32dp32b16xENS4_13SM90_TMA_LOADENS11_INS12_ILi1ELi4ELi3EEES15_NSS_INS5_IJS16_S1K_EEENS5_IJS1K_SC_EEEEEEENS4_39AutoVectorizingCopyWithAssumedAlignmentILi128EEENS4_14SM90_TMA_STOREES26_S28_S28_EEEvvEEEEvNT_6ParamsE:
	.zero		2944


//--------------------- SYMBOLS --------------------------

	.type		.nv.reservedSmem.offset0,@object
	.size		.nv.reservedSmem.offset0,0x4
	.type		.nv.reservedSmem.cap,@object
	.size		.nv.reservedSmem.cap,0x4
	.type		__assertfail,@function
